// auto-generated by cutlass_sweep.fmha — config: {"arch": "sm_90", "direction": "fwd", "dtype": "bf16", "head_dim": 192, "mask": "none", "schedule": "cooperative", "tile_kv": 128, "tile_q": 128}
#include "cutlass/cutlass.h"
#include "cute/tensor.hpp"
#include "cutlass/device_kernel.h"
#include "cutlass/kernel_hardware_info.h"
#include "88_hopper_fmha/collective/fmha_fusion.hpp"
#include "88_hopper_fmha/kernel/fmha_kernel_builder.hpp"

using namespace cute;
using Element = cutlass::bfloat16_t;
using TileShape = Shape<_128, _128, _192>;
using StrideQ = cute::tuple<int, _1, cute::tuple<int, int>>;
using StrideK = cute::tuple<int, _1, cute::tuple<int, int>>;
using StrideV = cute::tuple<int, cute::_1, cute::tuple<int, int>>;

using Kernel = typename cutlass::fmha::kernel::FmhaBuilder<
    Element, float, float,
    TileShape, StrideQ, StrideK, StrideV,
    cutlass::fmha::collective::DefaultFusion,
    cutlass::gemm::KernelTmaWarpSpecializedCooperative
  >::Kernel;

auto* _anchor = &cutlass::device_kernel<Kernel>;


// ===== COMPILED SASS (sm_90a) =====

	.target	sm_90a

	.elftype	@"ET_EXEC"


//--------------------- .note.nv.tkinfo           --------------------------
	.section	.note.nv.tkinfo,"",@"SHT_NOTE"
	.sectionflags	@"SHF_NOTE_NV_TKINFO"
	.tkinfo
        /*0018*/ 	.word	0x00000002
        /*0030*/ 	.string	""
        /*0030*/ 	.string	"ptxas"
        /*0030*/ 	.string	"Cuda compilation tools, release 13.0, V13.0.88"
        /*0030*/ 	.string	"Build cuda_13.0.r13.0/compiler.36424714_0"
        /*0030*/ 	.string	"-arch sm_90a -m 64 "



//--------------------- .note.nv.cuinfo           --------------------------
	.section	.note.nv.cuinfo,"",@"SHT_NOTE"
	.sectionflags	@"SHF_NOTE_NV_CUINFO"
        /*0018*/ 	.short	0x0002
        /*001a*/ 	.short	0x005a
        /*001c*/ 	.short	0x0082
	.zero		2


//--------------------- .nv.info                  --------------------------
	.section	.nv.info,"",@"SHT_CUDA_INFO"
	.align	4


	//----- nvinfo : EIATTR_REGCOUNT
	.align		4
        /*0000*/ 	.byte	0x04, 0x2f
        /*0002*/ 	.short	(.L_16 - .L_15)
	.align		4
.L_15:
        /*0004*/ 	.word	index@(_ZN7cutlass13device_kernelINS_4fmha6kernel28FmhaKernelTmaWarpSpecializedINS1_10collective30FmhaMainloopTmaWarpSpecializedINS_10bfloat16_tEffN4cute5tupleIJNS7_1CILi128EEESA_NS9_ILi192EEEEEENS8_IJiNS9_ILi1EEENS8_IJiiEEEEEESF_SF_NS4_13DefaultFusionEJEEENS4_15FmhaFwdEpilogueIS6_fNS8_IJNS9_ILi64EEESB_SA_EEEEENS2_23IndividualTileSchedulerEJEEEEEvNT_6ParamsE)
        /*0008*/ 	.word	0x000000a8


	//----- nvinfo : EIATTR_FRAME_SIZE
	.align		4
.L_16:
        /*000c*/ 	.byte	0x04, 0x11
        /*000e*/ 	.short	(.L_18 - .L_17)
	.align		4
.L_17:
        /*0010*/ 	.word	index@($__internal_0_$__cuda_sm20_rcp_rn_f32_slowpath)
        /*0014*/ 	.word	0x00000000


	//----- nvinfo : EIATTR_FRAME_SIZE
	.align		4
.L_18:
        /*0018*/ 	.byte	0x04, 0x11
        /*001a*/ 	.short	(.L_20 - .L_19)
	.align		4
.L_19:
        /*001c*/ 	.word	index@(_ZN7cutlass13device_kernelINS_4fmha6kernel28FmhaKernelTmaWarpSpecializedINS1_10collective30FmhaMainloopTmaWarpSpecializedINS_10bfloat16_tEffN4cute5tupleIJNS7_1CILi128EEESA_NS9_ILi192EEEEEENS8_IJiNS9_ILi1EEENS8_IJiiEEEEEESF_SF_NS4_13DefaultFusionEJEEENS4_15FmhaFwdEpilogueIS6_fNS8_IJNS9_ILi64EEESB_SA_EEEEENS2_23IndividualTileSchedulerEJEEEEEvNT_6ParamsE)
        /*0020*/ 	.word	0x00000000


	//----- nvinfo : EIATTR_MIN_STACK_SIZE
	.align		4
.L_20:
        /*0024*/ 	.byte	0x04, 0x12
        /*0026*/ 	.short	(.L_22 - .L_21)
	.align		4
.L_21:
        /*0028*/ 	.word	index@(_ZN7cutlass13device_kernelINS_4fmha6kernel28FmhaKernelTmaWarpSpecializedINS1_10collective30FmhaMainloopTmaWarpSpecializedINS_10bfloat16_tEffN4cute5tupleIJNS7_1CILi128EEESA_NS9_ILi192EEEEEENS8_IJiNS9_ILi1EEENS8_IJiiEEEEEESF_SF_NS4_13DefaultFusionEJEEENS4_15FmhaFwdEpilogueIS6_fNS8_IJNS9_ILi64EEESB_SA_EEEEENS2_23IndividualTileSchedulerEJEEEEEvNT_6ParamsE)
        /*002c*/ 	.word	0x00000000
.L_22:


//--------------------- .nv.compat                --------------------------
	.section	.nv.compat,"",@"SHT_CUDA_COMPAT_INFO"
	.align	4
        /*0000*/ 	.byte	0x02, 0x09, 0x01, 0x00, 0x02, 0x02, 0x04, 0x00, 0x02, 0x05, 0x05, 0x00, 0x03, 0x07, 0x01, 0x01
        /*0010*/ 	.byte	0x02, 0x03, 0x01, 0x00, 0x02, 0x06, 0x01, 0x00, 0x04, 0x0b, 0x08, 0x00, 0x00, 0x00, 0x00, 0x00
        /*0020*/ 	.byte	0x00, 0x00, 0x00, 0x00


//--------------------- .nv.info._ZN7cutlass13device_kernelINS_4fmha6kernel28FmhaKernelTmaWarpSpecializedINS1_10collective30FmhaMainloopTmaWarpSpecializedINS_10bfloat16_tEffN4cute5tupleIJNS7_1CILi128EEESA_NS9_ILi192EEEEEENS8_IJiNS9_ILi1EEENS8_IJiiEEEEEESF_SF_NS4_13DefaultFusionEJEEENS4_15FmhaFwdEpilogueIS6_fNS8_IJNS9_ILi64EEESB_SA_EEEEENS2_23IndividualTileSchedulerEJEEEEEvNT_6ParamsE --------------------------
	.section	.nv.info._ZN7cutlass13device_kernelINS_4fmha6kernel28FmhaKernelTmaWarpSpecializedINS1_10collective30FmhaMainloopTmaWarpSpecializedINS_10bfloat16_tEffN4cute5tupleIJNS7_1CILi128EEESA_NS9_ILi192EEEEEENS8_IJiNS9_ILi1EEENS8_IJiiEEEEEESF_SF_NS4_13DefaultFusionEJEEENS4_15FmhaFwdEpilogueIS6_fNS8_IJNS9_ILi64EEESB_SA_EEEEENS2_23IndividualTileSchedulerEJEEEEEvNT_6ParamsE,"",@"SHT_CUDA_INFO"
	.sectionflags	@""
	.align	4


	//----- nvinfo : EIATTR_CUDA_API_VERSION
	.align		4
        /*0000*/ 	.byte	0x04, 0x37
        /*0002*/ 	.short	(.L_24 - .L_23)
.L_23:
        /*0004*/ 	.word	0x00000082


	//----- nvinfo : EIATTR_KPARAM_INFO
	.align		4
.L_24:
        /*0008*/ 	.byte	0x04, 0x17
        /*000a*/ 	.short	(.L_26 - .L_25)
.L_25:
        /*000c*/ 	.word	0x00000000
        /*0010*/ 	.short	0x0000
        /*0012*/ 	.short	0x0070
        /*0014*/ 	.byte	0x00, 0xf0, 0x01, 0x20


	//----- nvinfo : EIATTR_SPARSE_MMA_MASK
	.align		4
.L_26:
        /*0018*/ 	.byte	0x03, 0x50
        /*001a*/ 	.short	0x0000


	//----- nvinfo : EIATTR_MAXREG_COUNT
	.align		4
        /*001c*/ 	.byte	0x03, 0x1b
        /*001e*/ 	.short	0x00a8


	//----- nvinfo : EIATTR_NUM_BARRIERS
	.align		4
        /*0020*/ 	.byte	0x02, 0x4c
        /*0022*/ 	.byte	0x02
	.zero		1


	//----- nvinfo : EIATTR_EXTERNS
	.align		4
        /*0024*/ 	.byte	0x04, 0x0f
        /*0026*/ 	.short	(.L_28 - .L_27)


	//   ....[0]....
	.align		4
.L_27:
        /*0028*/ 	.word	index@(__assertfail)


	//----- nvinfo : EIATTR_MERCURY_ISA_VERSION
	.align		4
.L_28:
        /*002c*/ 	.byte	0x03, 0x5f
        /*002e*/ 	.short	0x0101


	//----- nvinfo : EIATTR_INT_WARP_WIDE_INSTR_OFFSETS
	.align		4
        /*0030*/ 	.byte	0x04, 0x31
        /*0032*/ 	.short	(.L_30 - .L_29)


	//   ....[0]....
.L_29:
        /*0034*/ 	.word	0x000006f0


	//   ....[1]....
        /*0038*/ 	.word	0x00000700


	//   ....[2]....
        /*003c*/ 	.word	0x00000710


	//   ....[3]....
        /*0040*/ 	.word	0x00000720


	//   ....[4]....
        /*0044*/ 	.word	0x00000790


	//----- nvinfo : EIATTR_COOP_GROUP_MASK_REGIDS
	.align		4
.L_30:
        /*0048*/ 	.byte	0x04, 0x29
        /*004a*/ 	.short	(.L_32 - .L_31)


	//   ....[0]....
.L_31:
        /*004c*/ 	.word	0xffffffff


	//   ....[1]....
        /*0050*/ 	.word	0xffffffff


	//   ....[2]....
        /*0054*/ 	.word	0xffffffff


	//   ....[3]....
        /*0058*/ 	.word	0xffffffff


	//   ....[4]....
        /*005c*/ 	.word	0xffffffff


	//   ....[5]....
        /*0060*/ 	.word	0xffffffff


	//   ....[6]....
        /*0064*/ 	.word	0xffffffff


	//   ....[7]....
        /*0068*/ 	.word	0xffffffff


	//   ....[8]....
        /*006c*/ 	.word	0xffffffff


	//   ....[9]....
        /*0070*/ 	.word	0xffffffff


	//   ....[10]....
        /*0074*/ 	.word	0xffffffff


	//   ....[11]....
        /*0078*/ 	.word	0xffffffff


	//   ....[12]....
        /*007c*/ 	.word	0xffffffff


	//   ....[13]....
        /*0080*/ 	.word	0xffffffff


	//   ....[14]....
        /*0084*/ 	.word	0xffffffff


	//   ....[15]....
        /*0088*/ 	.word	0xffffffff


	//   ....[16]....
        /*008c*/ 	.word	0xffffffff


	//   ....[17]....
        /*0090*/ 	.word	0xffffffff


	//----- nvinfo : EIATTR_COOP_GROUP_INSTR_OFFSETS
	.align		4
.L_32:
        /*0094*/ 	.byte	0x04, 0x28
        /*0096*/ 	.short	(.L_34 - .L_33)


	//   ....[0]....
.L_33:
        /*0098*/ 	.word	0x00000050


	//   ....[1]....
        /*009c*/ 	.word	0x00000080


	//   ....[2]....
        /*00a0*/ 	.word	0x000001b0


	//   ....[3]....
        /*00a4*/ 	.word	0x00000370


	//   ....[4]....
        /*00a8*/ 	.word	0x00000530


	//   ....[5]....
        /*00ac*/ 	.word	0x00000690


	//   ....[6]....
        /*00b0*/ 	.word	0x000017c0


	//   ....[7]....
        /*00b4*/ 	.word	0x00001850


	//   ....[8]....
        /*00b8*/ 	.word	0x000018a0


	//   ....[9]....
        /*00bc*/ 	.word	0x00001950


	//   ....[10]....
        /*00c0*/ 	.word	0x00004290


	//   ....[11]....
        /*00c4*/ 	.word	0x000042c0


	//   ....[12]....
        /*00c8*/ 	.word	0x00004a20


	//   ....[13]....
        /*00cc*/ 	.word	0x00004b40


	//   ....[14]....
        /*00d0*/ 	.word	0x00006b10


	//   ....[15]....
        /*00d4*/ 	.word	0x00006b40


	//   ....[16]....
        /*00d8*/ 	.word	0x00006b90


	//   ....[17]....
        /*00dc*/ 	.word	0x00006ba0


	//----- nvinfo : EIATTR_REG_RECONFIG
	.align		4
.L_34:
        /*00e0*/ 	.byte	0x01, 0x54
	.zero		2


	//----- nvinfo : EIATTR_SYSCALL_OFFSETS
	.align		4
        /*00e4*/ 	.byte	0x04, 0x46
        /*00e6*/ 	.short	(.L_36 - .L_35)


	//   ....[0]....
.L_35:
        /*00e8*/ 	.word	0x00007980


	//   ....[1]....
        /*00ec*/ 	.word	0x00007ae0


	//----- nvinfo : EIATTR_MBARRIER_INSTR_OFFSETS
	.align		4
.L_36:
        /*00f0*/ 	.byte	0x04, 0x39
        /*00f2*/ 	.short	(.L_38 - .L_37)


	//   ....[0]....
.L_37:
        /*00f4*/ 	.word	0x00000320
        /*00f8*/ 	.word	0x000000ff
        /*00fc*/ 	.word	0x00048050
        /*0100*/ 	.short	0x0100
        /*0102*/ 	.byte	0x0b
	.zero		1


	//   ....[1]....
        /*0104*/ 	.word	0x00000330
        /*0108*/ 	.word	0x000000ff
        /*010c*/ 	.word	0x00048060
        /*0110*/ 	.short	0x0100
        /*0112*/ 	.byte	0x0b
	.zero		1


	//   ....[2]....
        /*0114*/ 	.word	0x00000340
        /*0118*/ 	.word	0x000000ff
        /*011c*/ 	.word	0x00048058
        /*0120*/ 	.short	0x0100
        /*0122*/ 	.byte	0x0b
	.zero		1


	//   ....[3]....
        /*0124*/ 	.word	0x00000350
        /*0128*/ 	.word	0x000000ff
        /*012c*/ 	.word	0x00048068
        /*0130*/ 	.short	0x0100
        /*0132*/ 	.byte	0x0b
	.zero		1


	//   ....[4]....
        /*0134*/ 	.word	0x00000480
        /*0138*/ 	.word	0x000000ff
        /*013c*/ 	.word	0x00048000
        /*0140*/ 	.short	0x0100
        /*0142*/ 	.byte	0x0b
	.zero		1


	//   ....[5]....
        /*0144*/ 	.word	0x00000490
        /*0148*/ 	.word	0x000000ff
        /*014c*/ 	.word	0x00048028
        /*0150*/ 	.short	0x0100
        /*0152*/ 	.byte	0x0b
	.zero		1


	//   ....[6]....
        /*0154*/ 	.word	0x000004a0
        /*0158*/ 	.word	0x000000ff
        /*015c*/ 	.word	0x00048008
        /*0160*/ 	.short	0x0100
        /*0162*/ 	.byte	0x0b
	.zero		1


	//   ....[7]....
        /*0164*/ 	.word	0x000004b0
        /*0168*/ 	.word	0x000000ff
        /*016c*/ 	.word	0x00048030
        /*0170*/ 	.short	0x0100
        /*0172*/ 	.byte	0x0b
	.zero		1


	//   ....[8]....
        /*0174*/ 	.word	0x000004c0
        /*0178*/ 	.word	0x000000ff
        /*017c*/ 	.word	0x00048010
        /*0180*/ 	.short	0x0100
        /*0182*/ 	.byte	0x0b
	.zero		1


	//   ....[9]....
        /*0184*/ 	.word	0x000004d0
        /*0188*/ 	.word	0x000000ff
        /*018c*/ 	.word	0x00048038
        /*0190*/ 	.short	0x0100
        /*0192*/ 	.byte	0x0b
	.zero		1


	//   ....[10]....
        /*0194*/ 	.word	0x000004e0
        /*0198*/ 	.word	0x000000ff
        /*019c*/ 	.word	0x00048018
        /*01a0*/ 	.short	0x0100
        /*01a2*/ 	.byte	0x0b
	.zero		1


	//   ....[11]....
        /*01a4*/ 	.word	0x000004f0
        /*01a8*/ 	.word	0x000000ff
        /*01ac*/ 	.word	0x00048040
        /*01b0*/ 	.short	0x0100
        /*01b2*/ 	.byte	0x0b
	.zero		1


	//   ....[12]....
        /*01b4*/ 	.word	0x00000500
        /*01b8*/ 	.word	0x000000ff
        /*01bc*/ 	.word	0x00048020
        /*01c0*/ 	.short	0x0100
        /*01c2*/ 	.byte	0x0b
	.zero		1


	//   ....[13]....
        /*01c4*/ 	.word	0x00000510
        /*01c8*/ 	.word	0x000000ff
        /*01cc*/ 	.word	0x00048048
        /*01d0*/ 	.short	0x0100
        /*01d2*/ 	.byte	0x0b
	.zero		1


	//   ....[14]....
        /*01d4*/ 	.word	0x00000640
        /*01d8*/ 	.word	0x000000ff
        /*01dc*/ 	.word	0x00048070
        /*01e0*/ 	.short	0x0100
        /*01e2*/ 	.byte	0x0b
	.zero		1


	//   ....[15]....
        /*01e4*/ 	.word	0x00000650
        /*01e8*/ 	.word	0x000000ff
        /*01ec*/ 	.word	0x00048080
        /*01f0*/ 	.short	0x0100
        /*01f2*/ 	.byte	0x0b
	.zero		1


	//   ....[16]....
        /*01f4*/ 	.word	0x00000660
        /*01f8*/ 	.word	0x000000ff
        /*01fc*/ 	.word	0x00048078
        /*0200*/ 	.short	0x0100
        /*0202*/ 	.byte	0x0b
	.zero		1


	//   ....[17]....
        /*0204*/ 	.word	0x00000670
        /*0208*/ 	.word	0x000000ff
        /*020c*/ 	.word	0x00048088
        /*0210*/ 	.short	0x0100
        /*0212*/ 	.byte	0x0b
	.zero		1


	//   ....[18]....
        /*0214*/ 	.word	0x000007b0
        /*0218*/ 	.word	0x000000ff
        /*021c*/ 	.word	0x00048090
        /*0220*/ 	.short	0x0100
        /*0222*/ 	.byte	0x08
	.zero		1


	//   ....[19]....
        /*0224*/ 	.word	0x000007c0
        /*0228*/ 	.word	0x000000ff
        /*022c*/ 	.word	0x00048098
        /*0230*/ 	.short	0x0100
        /*0232*/ 	.byte	0x08
	.zero		1


	//   ....[20]....
        /*0234*/ 	.word	0x000007d0
        /*0238*/ 	.word	0x000000ff
        /*023c*/ 	.word	0x000480a0
        /*0240*/ 	.short	0x0100
        /*0242*/ 	.byte	0x08
	.zero		1


	//   ....[21]....
        /*0244*/ 	.word	0x000007e0
        /*0248*/ 	.word	0x000000ff
        /*024c*/ 	.word	0x000480a8
        /*0250*/ 	.short	0x0100
        /*0252*/ 	.byte	0x08
	.zero		1


	//   ....[22]....
        /*0254*/ 	.word	0x000008e0
        /*0258*/ 	.word	0x000000ff
        /*025c*/ 	.word	0x000480c0
        /*0260*/ 	.short	0x0100
        /*0262*/ 	.byte	0x0b
	.zero		1


	//   ....[23]....
        /*0264*/ 	.word	0x000008f0
        /*0268*/ 	.word	0x000000ff
        /*026c*/ 	.word	0x000480e0
        /*0270*/ 	.short	0x0100
        /*0272*/ 	.byte	0x0b
	.zero		1


	//   ....[24]....
        /*0274*/ 	.word	0x00000900
        /*0278*/ 	.word	0x000000ff
        /*027c*/ 	.word	0x000480c8
        /*0280*/ 	.short	0x0100
        /*0282*/ 	.byte	0x0b
	.zero		1


	//   ....[25]....
        /*0284*/ 	.word	0x00000910
        /*0288*/ 	.word	0x000000ff
        /*028c*/ 	.word	0x000480e8
        /*0290*/ 	.short	0x0100
        /*0292*/ 	.byte	0x0b
	.zero		1


	//   ....[26]....
        /*0294*/ 	.word	0x00000920
        /*0298*/ 	.word	0x000000ff
        /*029c*/ 	.word	0x000480d0
        /*02a0*/ 	.short	0x0100
        /*02a2*/ 	.byte	0x0b
	.zero		1


	//   ....[27]....
        /*02a4*/ 	.word	0x00000930
        /*02a8*/ 	.word	0x000000ff
        /*02ac*/ 	.word	0x000480f0
        /*02b0*/ 	.short	0x0100
        /*02b2*/ 	.byte	0x0b
	.zero		1


	//   ....[28]....
        /*02b4*/ 	.word	0x00000940
        /*02b8*/ 	.word	0x000000ff
        /*02bc*/ 	.word	0x000480d8
        /*02c0*/ 	.short	0x0100
        /*02c2*/ 	.byte	0x0b
	.zero		1


	//   ....[29]....
        /*02c4*/ 	.word	0x00000950
        /*02c8*/ 	.word	0x000000ff
        /*02cc*/ 	.word	0x000480f8
        /*02d0*/ 	.short	0x0100
        /*02d2*/ 	.byte	0x0b
	.zero		1


	//   ....[30]....
        /*02d4*/ 	.word	0x00000d50
        /*02d8*/ 	.word	0x000000ff
        /*02dc*/ 	.word	0x00048050
        /*02e0*/ 	.short	0x010a
        /*02e2*/ 	.byte	0x08
	.zero		1


	//   ....[31]....
        /*02e4*/ 	.word	0x00000dc0
        /*02e8*/ 	.word	0x000000ff
        /*02ec*/ 	.word	0x00048000
        /*02f0*/ 	.short	0x010a
        /*02f2*/ 	.byte	0x24
	.zero		1


	//   ....[32]....
        /*02f4*/ 	.word	0x00000e30
        /*02f8*/ 	.word	0x000000ff
        /*02fc*/ 	.word	0x00000000
        /*0300*/ 	.short	0x010a
        /*0302*/ 	.byte	0x0a
	.zero		1


	//   ....[33]....
        /*0304*/ 	.word	0x000036f0
        /*0308*/ 	.word	0x00000000
        /*030c*/ 	.word	0x00000000
        /*0310*/ 	.short	0x0101
        /*0312*/ 	.byte	0x22
	.zero		1


	//   ....[34]....
        /*0314*/ 	.word	0x00003760
        /*0318*/ 	.word	0x000000ff
        /*031c*/ 	.word	0x00048008
        /*0320*/ 	.short	0x010a
        /*0322*/ 	.byte	0x24
	.zero		1


	//   ....[35]....
        /*0324*/ 	.word	0x00003a80
        /*0328*/ 	.word	0x000000ff
        /*032c*/ 	.word	0x00000000
        /*0330*/ 	.short	0x0101
        /*0332*/ 	.byte	0x0a
	.zero		1


	//   ....[36]....
        /*0334*/ 	.word	0x00003bf0
        /*0338*/ 	.word	0x000000ff
        /*033c*/ 	.word	0x00048000
        /*0340*/ 	.short	0x010a
        /*0342*/ 	.byte	0x0a
	.zero		1


	//   ....[37]....
        /*0344*/ 	.word	0x00005ea0
        /*0348*/ 	.word	0x000000ff
        /*034c*/ 	.word	0x00048000
        /*0350*/ 	.short	0x010a
        /*0352*/ 	.byte	0x0b
	.zero		1


	//   ....[38]....
        /*0354*/ 	.word	0x00006640
        /*0358*/ 	.word	0x000000ff
        /*035c*/ 	.word	0x00048000
        /*0360*/ 	.short	0x010a
        /*0362*/ 	.byte	0x0b
	.zero		1


	//   ....[39]....
        /*0364*/ 	.word	0x00006940
        /*0368*/ 	.word	0x000000ff
        /*036c*/ 	.word	0x00000000
        /*0370*/ 	.short	0x0101
        /*0372*/ 	.byte	0x0b
	.zero		1


	//   ....[40]....
        /*0374*/ 	.word	0x000069f0
        /*0378*/ 	.word	0x000000ff
        /*037c*/ 	.word	0x00000000
        /*0380*/ 	.short	0x0101
        /*0382*/ 	.byte	0x0b
	.zero		1


	//   ....[41]....
        /*0384*/ 	.word	0x000072b0
        /*0388*/ 	.word	0x000000ff
        /*038c*/ 	.word	0x00048098
        /*0390*/ 	.short	0x010a
        /*0392*/ 	.byte	0x04
	.zero		1


	//   ....[42]....
        /*0394*/ 	.word	0x00008ee0
        /*0398*/ 	.word	0x00000000
        /*039c*/ 	.word	0x00048090
        /*03a0*/ 	.short	0x0101
        /*03a2*/ 	.byte	0x24
	.zero		1


	//   ....[43]....
        /*03a4*/ 	.word	0x00009030
        /*03a8*/ 	.word	0x00000003
        /*03ac*/ 	.word	0x00048060
        /*03b0*/ 	.short	0x010a
        /*03b2*/ 	.byte	0x3f
	.zero		1


	//   ....[44]....
        /*03b4*/ 	.word	0x00009350
        /*03b8*/ 	.word	0x00000005
        /*03bc*/ 	.word	0x00048028
        /*03c0*/ 	.short	0x010a
        /*03c2*/ 	.byte	0x3f
	.zero		1


	//   ....[45]....
        /*03c4*/ 	.word	0x00009670
        /*03c8*/ 	.word	0x00000004
        /*03cc*/ 	.word	0x00048060
        /*03d0*/ 	.short	0x010a
        /*03d2*/ 	.byte	0x3f
	.zero		1


	//   ....[46]....
        /*03d4*/ 	.word	0x000099c0
        /*03d8*/ 	.word	0x00000003
        /*03dc*/ 	.word	0x00048028
        /*03e0*/ 	.short	0x010a
        /*03e2*/ 	.byte	0x3f
	.zero		1


	//   ....[47]....
        /*03e4*/ 	.word	0x00009dd0
        /*03e8*/ 	.word	0x00000006
        /*03ec*/ 	.word	0x00048028
        /*03f0*/ 	.short	0x010a
        /*03f2*/ 	.byte	0x3f
	.zero		1


	//   ....[48]....
        /*03f4*/ 	.word	0x0000a120
        /*03f8*/ 	.word	0x00000006
        /*03fc*/ 	.word	0x00048028
        /*0400*/ 	.short	0x010a
        /*0402*/ 	.byte	0x3f
	.zero		1


	//   ....[49]....
        /*0404*/ 	.word	0x0000a460
        /*0408*/ 	.word	0x00000003
        /*040c*/ 	.word	0x00048050
        /*0410*/ 	.short	0x010a
        /*0412*/ 	.byte	0x3f
	.zero		1


	//   ....[50]....
        /*0414*/ 	.word	0x0000a4c0
        /*0418*/ 	.word	0x00000000
        /*041c*/ 	.word	0x00048000
        /*0420*/ 	.short	0x010a
        /*0422*/ 	.byte	0x3f
	.zero		1


	//   ....[51]....
        /*0424*/ 	.word	0x0000a520
        /*0428*/ 	.word	0x00000003
        /*042c*/ 	.word	0x00000000
        /*0430*/ 	.short	0x010a
        /*0432*/ 	.byte	0x3f
	.zero		1


	//   ....[52]....
        /*0434*/ 	.word	0x0000a580
        /*0438*/ 	.word	0x00000008
        /*043c*/ 	.word	0x00048008
        /*0440*/ 	.short	0x010a
        /*0442*/ 	.byte	0x3f
	.zero		1


	//   ....[53]....
        /*0444*/ 	.word	0x0000a5e0
        /*0448*/ 	.word	0x00000004
        /*044c*/ 	.word	0x00048000
        /*0450*/ 	.short	0x010a
        /*0452*/ 	.byte	0x3f
	.zero		1


	//   ....[54]....
        /*0454*/ 	.word	0x0000a640
        /*0458*/ 	.word	0x00000006
        /*045c*/ 	.word	0x00048000
        /*0460*/ 	.short	0x010a
        /*0462*/ 	.byte	0x3f
	.zero		1


	//   ....[55]....
        /*0464*/ 	.word	0x0000a6a0
        /*0468*/ 	.word	0x00000003
        /*046c*/ 	.word	0x00048098
        /*0470*/ 	.short	0x010a
        /*0472*/ 	.byte	0x3f
	.zero		1


	//   ....[56]....
        /*0474*/ 	.word	0x0000a6f0
        /*0478*/ 	.word	0x00000003
        /*047c*/ 	.word	0x00048060
        /*0480*/ 	.short	0x010a
        /*0482*/ 	.byte	0x3f
	.zero		1


	//   ....[57]....
        /*0484*/ 	.word	0x0000a740
        /*0488*/ 	.word	0x00000005
        /*048c*/ 	.word	0x00048028
        /*0490*/ 	.short	0x010a
        /*0492*/ 	.byte	0x3f
	.zero		1


	//   ....[58]....
        /*0494*/ 	.word	0x0000a790
        /*0498*/ 	.word	0x00000004
        /*049c*/ 	.word	0x00048060
        /*04a0*/ 	.short	0x010a
        /*04a2*/ 	.byte	0x3f
	.zero		1


	//   ....[59]....
        /*04a4*/ 	.word	0x0000a7e0
        /*04a8*/ 	.word	0x00000003
        /*04ac*/ 	.word	0x00048028
        /*04b0*/ 	.short	0x010a
        /*04b2*/ 	.byte	0x3f
	.zero		1


	//   ....[60]....
        /*04b4*/ 	.word	0x0000a830
        /*04b8*/ 	.word	0x00000006
        /*04bc*/ 	.word	0x00048028
        /*04c0*/ 	.short	0x010a
        /*04c2*/ 	.byte	0x3f
	.zero		1


	//   ....[61]....
        /*04c4*/ 	.word	0x0000a880
        /*04c8*/ 	.word	0x00000006
        /*04cc*/ 	.word	0x00048028
        /*04d0*/ 	.short	0x010a
        /*04d2*/ 	.byte	0x3f
	.zero		1


	//----- nvinfo : EIATTR_NUM_MBARRIERS
	.align		4
.L_38:
        /*04d4*/ 	.byte	0x03, 0x38
        /*04d6*/ 	.short	0x001e


	//----- nvinfo : EIATTR_EXIT_INSTR_OFFSETS
	.align		4
        /*04d8*/ 	.byte	0x04, 0x1c
        /*04da*/ 	.short	(.L_40 - .L_39)


	//   ....[0]....
.L_39:
        /*04dc*/ 	.word	0x000009f0


	//   ....[1]....
        /*04e0*/ 	.word	0x00008ef0


	//   ....[2]....
        /*04e4*/ 	.word	0x00008f30


	//   ....[3]....
        /*04e8*/ 	.word	0x00009ca0


	//   ....[4]....
        /*04ec*/ 	.word	0x0000a440


	//----- nvinfo : EIATTR_MAX_THREADS
	.align		4
.L_40:
        /*04f0*/ 	.byte	0x04, 0x05
        /*04f2*/ 	.short	(.L_42 - .L_41)
.L_41:
        /*04f4*/ 	.word	0x00000180
        /*04f8*/ 	.word	0x00000001
        /*04fc*/ 	.word	0x00000001


	//----- nvinfo : EIATTR_CRS_STACK_SIZE
	.align		4
.L_42:
        /*0500*/ 	.byte	0x04, 0x1e
        /*0502*/ 	.short	(.L_44 - .L_43)
.L_43:
        /*0504*/ 	.word	0x00000000


	//----- nvinfo : EIATTR_CBANK_PARAM_SIZE
	.align		4
.L_44:
        /*0508*/ 	.byte	0x03, 0x19
        /*050a*/ 	.short	0x0870


	//----- nvinfo : EIATTR_PARAM_CBANK
	.align		4
        /*050c*/ 	.byte	0x04, 0x0a
        /*050e*/ 	.short	(.L_46 - .L_45)
	.align		4
.L_45:
        /*0510*/ 	.word	index@(.nv.constant0._ZN7cutlass13device_kernelINS_4fmha6kernel28FmhaKernelTmaWarpSpecializedINS1_10collective30FmhaMainloopTmaWarpSpecializedINS_10bfloat16_tEffN4cute5tupleIJNS7_1CILi128EEESA_NS9_ILi192EEEEEENS8_IJiNS9_ILi1EEENS8_IJiiEEEEEESF_SF_NS4_13DefaultFusionEJEEENS4_15FmhaFwdEpilogueIS6_fNS8_IJNS9_ILi64EEESB_SA_EEEEENS2_23IndividualTileSchedulerEJEEEEEvNT_6ParamsE)
        /*0514*/ 	.short	0x0210
        /*0516*/ 	.short	0x0870


	//----- nvinfo : EIATTR_SW_WAR
	.align		4
.L_46:
        /*0518*/ 	.byte	0x04, 0x36
        /*051a*/ 	.short	(.L_48 - .L_47)
.L_47:
        /*051c*/ 	.word	0x00000008
.L_48:


//--------------------- .nv.callgraph             --------------------------
	.section	.nv.callgraph,"",@"SHT_CUDA_CALLGRAPH"
	.align	4
	.sectionentsize	8
	.align		4
        /*0000*/ 	.word	0x00000000
	.align		4
        /*0004*/ 	.word	0xffffffff
	.align		4
        /*0008*/ 	.word	index@(_ZN7cutlass13device_kernelINS_4fmha6kernel28FmhaKernelTmaWarpSpecializedINS1_10collective30FmhaMainloopTmaWarpSpecializedINS_10bfloat16_tEffN4cute5tupleIJNS7_1CILi128EEESA_NS9_ILi192EEEEEENS8_IJiNS9_ILi1EEENS8_IJiiEEEEEESF_SF_NS4_13DefaultFusionEJEEENS4_15FmhaFwdEpilogueIS6_fNS8_IJNS9_ILi64EEESB_SA_EEEEENS2_23IndividualTileSchedulerEJEEEEEvNT_6ParamsE)
	.align		4
        /*000c*/ 	.word	index@(__assertfail)
	.align		4
        /*0010*/ 	.word	0x00000000
	.align		4
        /*0014*/ 	.word	0xfffffffe
	.align		4
        /*0018*/ 	.word	0x00000000
	.align		4
        /*001c*/ 	.word	0xfffffffd
	.align		4
        /*0020*/ 	.word	0x00000000
	.align		4
        /*0024*/ 	.word	0xfffffffc


//--------------------- .nv.constant4             --------------------------
	.section	.nv.constant4,"a",@progbits
	.align	8
	.align		8
.nv.constant4:
        /*0000*/ 	.dword	__assertfail
	.align		8
        /*0008*/ 	.dword	__unnamed_1
	.align		8
        /*0010*/ 	.dword	__unnamed_2
	.align		8
        /*0018*/ 	.dword	_ZN39_INTERNAL_a58c06b0_4_k_cu_ca9928d5_27924cuda3std3__45__cpo5beginE
	.align		8
        /*0020*/ 	.dword	_ZN39_INTERNAL_a58c06b0_4_k_cu_ca9928d5_27924cuda3std3__45__cpo3endE
	.align		8
        /*0028*/ 	.dword	_ZN39_INTERNAL_a58c06b0_4_k_cu_ca9928d5_27924cuda3std3__45__cpo6cbeginE
	.align		8
        /*0030*/ 	.dword	_ZN39_INTERNAL_a58c06b0_4_k_cu_ca9928d5_27924cuda3std3__45__cpo4cendE
	.align		8
        /*0038*/ 	.dword	_ZN39_INTERNAL_a58c06b0_4_k_cu_ca9928d5_27924cuda3std3__441_GLOBAL__N__a58c06b0_4_k_cu_ca9928d5_27926ignoreE
	.align		8
        /*0040*/ 	.dword	_ZN39_INTERNAL_a58c06b0_4_k_cu_ca9928d5_27924cuda3std3__419piecewise_constructE
	.align		8
        /*0048*/ 	.dword	_ZN39_INTERNAL_a58c06b0_4_k_cu_ca9928d5_27924cuda3std3__48in_placeE
	.align		8
        /*0050*/ 	.dword	_ZN39_INTERNAL_a58c06b0_4_k_cu_ca9928d5_27924cuda3std6ranges3__45__cpo4swapE
	.align		8
        /*0058*/ 	.dword	_ZN39_INTERNAL_a58c06b0_4_k_cu_ca9928d5_27924cuda3std6ranges3__45__cpo9iter_moveE
	.align		8
        /*0060*/ 	.dword	_ZN39_INTERNAL_a58c06b0_4_k_cu_ca9928d5_27924cute7productE
	.align		8
        /*0068*/ 	.dword	_ZN39_INTERNAL_a58c06b0_4_k_cu_ca9928d5_27924cute1_E
	.align		8
        /*0070*/ 	.dword	$str$24
	.align		8
        /*0078*/ 	.dword	$str$25


//--------------------- .text._ZN7cutlass13device_kernelINS_4fmha6kernel28FmhaKernelTmaWarpSpecializedINS1_10collective30FmhaMainloopTmaWarpSpecializedINS_10bfloat16_tEffN4cute5tupleIJNS7_1CILi128EEESA_NS9_ILi192EEEEEENS8_IJiNS9_ILi1EEENS8_IJiiEEEEEESF_SF_NS4_13DefaultFusionEJEEENS4_15FmhaFwdEpilogueIS6_fNS8_IJNS9_ILi64EEESB_SA_EEEEENS2_23IndividualTileSchedulerEJEEEEEvNT_6ParamsE --------------------------
	.section	.text._ZN7cutlass13device_kernelINS_4fmha6kernel28FmhaKernelTmaWarpSpecializedINS1_10collective30FmhaMainloopTmaWarpSpecializedINS_10bfloat16_tEffN4cute5tupleIJNS7_1CILi128EEESA_NS9_ILi192EEEEEENS8_IJiNS9_ILi1EEENS8_IJiiEEEEEESF_SF_NS4_13DefaultFusionEJEEENS4_15FmhaFwdEpilogueIS6_fNS8_IJNS9_ILi64EEESB_SA_EEEEENS2_23IndividualTileSchedulerEJEEEEEvNT_6ParamsE,"ax",@progbits
	.align	128
.text._ZN7cutlass13device_kernelINS_4fmha6kernel28FmhaKernelTmaWarpSpecializedINS1_10collective30FmhaMainloopTmaWarpSpecializedINS_10bfloat16_tEffN4cute5tupleIJNS7_1CILi128EEESA_NS9_ILi192EEEEEENS8_IJiNS9_ILi1EEENS8_IJiiEEEEEESF_SF_NS4_13DefaultFusionEJEEENS4_15FmhaFwdEpilogueIS6_fNS8_IJNS9_ILi64EEESB_SA_EEEEENS2_23IndividualTileSchedulerEJEEEEEvNT_6ParamsE:
        .type           _ZN7cutlass13device_kernelINS_4fmha6kernel28FmhaKernelTmaWarpSpecializedINS1_10collective30FmhaMainloopTmaWarpSpecializedINS_10bfloat16_tEffN4cute5tupleIJNS7_1CILi128EEESA_NS9_ILi192EEEEEENS8_IJiNS9_ILi1EEENS8_IJiiEEEEEESF_SF_NS4_13DefaultFusionEJEEENS4_15FmhaFwdEpilogueIS6_fNS8_IJNS9_ILi64EEESB_SA_EEEEENS2_23IndividualTileSchedulerEJEEEEEvNT_6ParamsE,@function
        .size           _ZN7cutlass13device_kernelINS_4fmha6kernel28FmhaKernelTmaWarpSpecializedINS1_10collective30FmhaMainloopTmaWarpSpecializedINS_10bfloat16_tEffN4cute5tupleIJNS7_1CILi128EEESA_NS9_ILi192EEEEEENS8_IJiNS9_ILi1EEENS8_IJiiEEEEEESF_SF_NS4_13DefaultFusionEJEEENS4_15FmhaFwdEpilogueIS6_fNS8_IJNS9_ILi64EEESB_SA_EEEEENS2_23IndividualTileSchedulerEJEEEEEvNT_6ParamsE,(.L_x_114 - _ZN7cutlass13device_kernelINS_4fmha6kernel28FmhaKernelTmaWarpSpecializedINS1_10collective30FmhaMainloopTmaWarpSpecializedINS_10bfloat16_tEffN4cute5tupleIJNS7_1CILi128EEESA_NS9_ILi192EEEEEENS8_IJiNS9_ILi1EEENS8_IJiiEEEEEESF_SF_NS4_13DefaultFusionEJEEENS4_15FmhaFwdEpilogueIS6_fNS8_IJNS9_ILi64EEESB_SA_EEEEENS2_23IndividualTileSchedulerEJEEEEEvNT_6ParamsE)
        .other          _ZN7cutlass13device_kernelINS_4fmha6kernel28FmhaKernelTmaWarpSpecializedINS1_10collective30FmhaMainloopTmaWarpSpecializedINS_10bfloat16_tEffN4cute5tupleIJNS7_1CILi128EEESA_NS9_ILi192EEEEEENS8_IJiNS9_ILi1EEENS8_IJiiEEEEEESF_SF_NS4_13DefaultFusionEJEEENS4_15FmhaFwdEpilogueIS6_fNS8_IJNS9_ILi64EEESB_SA_EEEEENS2_23IndividualTileSchedulerEJEEEEEvNT_6ParamsE,@"STO_CUDA_ENTRY STV_DEFAULT"
_ZN7cutlass13device_kernelINS_4fmha6kernel28FmhaKernelTmaWarpSpecializedINS1_10collective30FmhaMainloopTmaWarpSpecializedINS_10bfloat16_tEffN4cute5tupleIJNS7_1CILi128EEESA_NS9_ILi192EEEEEENS8_IJiNS9_ILi1EEENS8_IJiiEEEEEESF_SF_NS4_13DefaultFusionEJEEENS4_15FmhaFwdEpilogueIS6_fNS8_IJNS9_ILi64EEESB_SA_EEEEENS2_23IndividualTileSchedulerEJEEEEEvNT_6ParamsE:
[----:B------:R-:W1:Y:S01]  /*0000*/  LDC R1, c[0x0][0x28] ;  /* 0x00000a00ff017b82 */ /* 0x000e620000000800 */
[----:B------:R-:W2:Y:S01]  /*0010*/  S2R R6, SR_TID.X ;  /* 0x0000000000067919 */ /* 0x000ea20000002100 */
[----:B------:R-:W-:Y:S01]  /*0020*/  ELECT P1, URZ, PT ;  /* 0x00000000003f782f */ /* 0x000fe20003820000 */
[----:B------:R-:W-:Y:S01]  /*0030*/  BSSY B0, `(.L_x_0) ;  /* 0x0000017000007945 */ /* 0x000fe20003800000 */
[----:B--2---:R-:W-:-:S05]  /*0040*/  SHF.R.U32.HI R0, RZ, 0x5, R6 ;  /* 0x00000005ff007819 */ /* 0x004fca0000011606 */
[----:B------:R-:W2:Y:S02]  /*0050*/  SHFL.IDX PT, R2, R0, RZ, 0x1f ;  /* 0x00001fff00027589 */ /* 0x000ea400000e0000 */
[----:B--2---:R-:W-:Y:S02]  /*0060*/  R2UR UR4, R2 ;  /* 0x00000000020472ca */ /* 0x004fe400000e0000 */
[----:B------:R-:W-:-:S06]  /*0070*/  SHF.R.U32.HI R2, RZ, 0x7, R6 ;  /* 0x00000007ff027819 */ /* 0x000fcc0000011606 */
[----:B------:R-:W2:Y:S05]  /*0080*/  SHFL.IDX PT, R2, R2, RZ, 0x1f ;  /* 0x00001fff02027589 */ /* 0x000eaa00000e0000 */
[----:B------:R-:W-:Y:S02]  /*0090*/  USHF.R.S32.HI UR5, URZ, 0x1f, UR4 ;  /* 0x0000001f3f057899 */ /* 0x000fe40008011404 */
[----:B------:R-:W-:Y:S02]  /*00a0*/  ISETP.NE.OR P0, PT, RZ, UR4, !P1 ;  /* 0x00000004ff007c0c */ /* 0x000fe4000cf05670 */
[----:B------:R-:W-:-:S04]  /*00b0*/  ULEA.HI UR5, UR5, UR4, URZ, 0x2 ;  /* 0x0000000405057291 */ /* 0x000fc8000f8f103f */
[----:B------:R-:W-:-:S04]  /*00c0*/  ULOP3.LUT UR5, UR5, 0xfffffffc, URZ, 0xc0, !UPT ;  /* 0xfffffffc05057892 */ /* 0x000fc8000f8ec03f */
[----:B------:R-:W-:-:S03]  /*00d0*/  UIADD3 UR5, UR4, -UR5, URZ ;  /* 0x8000000504057290 */ /* 0x000fc6000fffe03f */
[----:B-1----:R-:W-:Y:S09]  /*00e0*/  @P0 BRA `(.L_x_1) ;  /* 0x00000000002c0947 */ /* 0x002ff20003800000 */
[----:B------:R-:W-:Y:S02]  /*00f0*/  ULDC.64 UR6, c[0x0][0x198] ;  /* 0x0000660000067ab9 */ /* 0x000fe40000000a00 */
[----:B------:R-:W-:Y:S02]  /*0100*/  UIADD3 UR8, UP0, UR6, 0xf0, URZ ;  /* 0x000000f006087890 */ /* 0x000fe4000ff1e03f */
[----:B------:R-:W-:Y:S02]  /*0110*/  UIADD3 UR10, UP1, UR6, 0x1f0, URZ ;  /* 0x000001f0060a7890 */ /* 0x000fe4000ff3e03f */
[----:B------:R-:W-:Y:S02]  /*0120*/  UIADD3 UR6, UP2, UR6, 0x2f0, URZ ;  /* 0x000002f006067890 */ /* 0x000fe4000ff5e03f */
[----:B------:R-:W-:Y:S02]  /*0130*/  UIADD3.X UR9, URZ, UR7, URZ, UP0, !UPT ;  /* 0x000000073f097290 */ /* 0x000fe400087fe43f */
[----:B------:R-:W-:-:S02]  /*0140*/  UIADD3.X UR11, URZ, UR7, URZ, UP1, !UPT ;  /* 0x000000073f0b7290 */ /* 0x000fc40008ffe43f */
[----:B------:R-:W-:-:S05]  /*0150*/  UIADD3.X UR7, URZ, UR7, URZ, UP2, !UPT ;  /* 0x000000073f077290 */ /* 0x000fca00097fe43f */
[----:B------:R1:W-:Y:S02]  /*0160*/  UTMACCTL.PF [UR8] ;  /* 0x00000000080079b9 */ /* 0x0003e40008040000 */
[----:B------:R1:W-:Y:S02]  /*0170*/  UTMACCTL.PF [UR10] ;  /* 0x000000000a0079b9 */ /* 0x0003e40008040000 */
[----:B------:R1:W-:Y:S02]  /*0180*/  UTMACCTL.PF [UR6] ;  /* 0x00000000060079b9 */ /* 0x0003e40008040000 */
[----:B-1----:R-:W-:Y:S01]  /*0190*/  NOP ;  /* 0x0000000000007918 */ /* 0x002fe20000000000 */
.L_x_1:
[----:B------:R-:W-:Y:S05]  /*01a0*/  BSYNC B0 ;  /* 0x0000000000007941 */ /* 0x000fea0003800000 */
.L_x_0:
[----:B------:R-:W1:Y:S01]  /*01b0*/  SHFL.IDX PT, R3, R0, RZ, 0x1f ;  /* 0x00001fff00037589 */ /* 0x000e6200000e0000 */
[----:B--2---:R-:W-:Y:S01]  /*01c0*/  R2UR UR37, R2 ;  /* 0x00000000022572ca */ /* 0x004fe200000e0000 */
[----:B------:R-:W-:-:S12]  /*01d0*/  UISETP.NE.AND UP0, UPT, UR5, 0x1, UPT ;  /* 0x000000010500788c */ /* 0x000fd8000bf05270 */
[----:B------:R-:W-:Y:S02]  /*01e0*/  UIADD3 UR10, UR37, -0x1, URZ ;  /* 0xffffffff250a7890 */ /* 0x000fe4000fffe03f */
[----:B------:R-:W-:Y:S02]  /*01f0*/  UISETP.EQ.AND UP0, UPT, UR37, URZ, !UP0 ;  /* 0x0000003f2500728c */ /* 0x000fe4000c702270 */
[----:B------:R-:W-:Y:S02]  /*0200*/  UISETP.GE.U32.AND UP1, UPT, UR10, 0x4, UPT ;  /* 0x000000040a00788c */ /* 0x000fe4000bf26070 */
[----:B------:R-:W-:Y:S01]  /*0210*/  USEL UR4, URZ, 0x1, !UP0 ;  /* 0x000000013f047887 */ /* 0x000fe2000c000000 */
[----:B-1----:R-:W-:-:S03]  /*0220*/  ISETP.NE.AND P0, PT, R3, RZ, PT ;  /* 0x000000ff0300720c */ /* 0x002fc60003f05270 */
[----:B------:R-:W-:-:S10]  /*0230*/  USEL UR4, UR4, 0x2, UP1 ;  /* 0x0000000204047887 */ /* 0x000fd40008800000 */
[----:B------:R-:W-:Y:S05]  /*0240*/  @P0 BRA `(.L_x_2) ;  /* 0x0000000000480947 */ /* 0x000fea0003800000 */
[----:B------:R-:W1:Y:S01]  /*0250*/  S2UR UR11, SR_CgaCtaId ;  /* 0x00000000000b79c3 */ /* 0x000e620000008800 */
[----:B------:R-:W-:Y:S01]  /*0260*/  UMOV UR6, 0x400 ;  /* 0x0000040000067882 */ /* 0x000fe20000000000 */
[----:B------:R-:W-:Y:S01]  /*0270*/  UMOV UR7, 0x1 ;  /* 0x0000000100077882 */ /* 0x000fe20000000000 */
[----:B------:R-:W-:Y:S01]  /*0280*/  UMOV UR8, 0x80 ;  /* 0x0000008000087882 */ /* 0x000fe20000000000 */
[----:B------:R-:W-:Y:S01]  /*0290*/  ELECT P0, URZ, PT ;  /* 0x00000000003f782f */ /* 0x000fe20003800000 */
[----:B------:R-:W-:-:S04]  /*02a0*/  UIADD3 UR8, -UR8, 0x100000, URZ ;  /* 0x0010000008087890 */ /* 0x000fc8000fffe13f */
[----:B------:R-:W-:Y:S02]  /*02b0*/  USHF.L.U32 UR9, UR8, 0xb, URZ ;  /* 0x0000000b08097899 */ /* 0x000fe4000800063f */
[----:B------:R-:W-:Y:S02]  /*02c0*/  USHF.L.U32 UR8, UR8, 0x1, URZ ;  /* 0x0000000108087899 */ /* 0x000fe4000800063f */
[----:B-1----:R-:W-:Y:S02]  /*02d0*/  ULEA UR11, UR11, UR6, 0x18 ;  /* 0x000000060b0b7291 */ /* 0x002fe4000f8ec03f */
[----:B------:R-:W-:-:S04]  /*02e0*/  UIADD3 UR6, -UR7, 0x100000, URZ ;  /* 0x0010000007067890 */ /* 0x000fc8000fffe13f */
[----:B------:R-:W-:Y:S02]  /*02f0*/  USHF.L.U32 UR7, UR6, 0xb, URZ ;  /* 0x0000000b06077899 */ /* 0x000fe4000800063f */
[----:B------:R-:W-:Y:S01]  /*0300*/  USHF.L.U32 UR6, UR6, 0x1, URZ ;  /* 0x0000000106067899 */ /* 0x000fe2000800063f */
[----:B------:R-:W1:Y:S11]  /*0310*/  FENCE.VIEW.ASYNC.S ;  /* 0x00000000000073c6 */ /* 0x000e760000000000 */
[----:B-1----:R1:W2:Y:S01]  /*0320*/  SYNCS.EXCH.64 URZ, [UR11+0x48050], UR6 ;  /* 0x048050060b3f75b2 */ /* 0x0022a20008000100 */
[----:B------:R1:W3:Y:S01]  /*0330*/  SYNCS.EXCH.64 URZ, [UR11+0x48060], UR8 ;  /* 0x048060080b3f75b2 */ /* 0x0002e20008000100 */
[----:B------:R1:W4:Y:S01]  /*0340*/  SYNCS.EXCH.64 URZ, [UR11+0x48058], UR6 ;  /* 0x048058060b3f75b2 */ /* 0x0003220008000100 */
[----:B------:R1:W1:Y:S01]  /*0350*/  SYNCS.EXCH.64 URZ, [UR11+0x48068], UR8 ;  /* 0x048068080b3f75b2 */ /* 0x0002620008000100 */
[----:B------:R-:W-:Y:S01]  /*0360*/  NOP ;  /* 0x0000000000007918 */ /* 0x000fe20000000000 */
.L_x_2:
[----:B------:R-:W5:Y:S01]  /*0370*/  SHFL.IDX PT, R2, R0, RZ, 0x1f ;  /* 0x00001fff00027589 */ /* 0x000f6200000e0000 */
[----:B------:R-:W-:Y:S01]  /*0380*/  NOP ;  /* 0x0000000000007918 */ /* 0x000fe20000000000 */
[----:B-----5:R-:W-:-:S13]  /*0390*/  ISETP.NE.AND P0, PT, R2, RZ, PT ;  /* 0x000000ff0200720c */ /* 0x020fda0003f05270 */
[----:B------:R-:W-:Y:S05]  /*03a0*/  @P0 BRA `(.L_x_3) ;  /* 0x0000000000600947 */ /* 0x000fea0003800000 */
[----:B-1----:R-:W1:Y:S01]  /*03b0*/  S2UR UR7, SR_CgaCtaId ;  /* 0x00000000000779c3 */ /* 0x002e620000008800 */
[----:B------:R-:W-:Y:S01]  /*03c0*/  UMOV UR6, 0x400 ;  /* 0x0000040000067882 */ /* 0x000fe20000000000 */
[----:B------:R-:W-:Y:S01]  /*03d0*/  UMOV UR8, 0x1 ;  /* 0x0000000100087882 */ /* 0x000fe20000000000 */
[----:B------:R-:W-:Y:S01]  /*03e0*/  UMOV UR12, 0x100 ;  /* 0x00000100000c7882 */ /* 0x000fe20000000000 */
[----:B------:R-:W-:-:S04]  /*03f0*/  UIADD3 UR8, -UR8, 0x100000, URZ ;  /* 0x0010000008087890 */ /* 0x000fc8000fffe13f */
[----:B------:R-:W-:Y:S02]  /*0400*/  USHF.L.U32 UR9, UR8, 0xb, URZ ;  /* 0x0000000b08097899 */ /* 0x000fe4000800063f */
[----:B------:R-:W-:Y:S01]  /*0410*/  USHF.L.U32 UR8, UR8, 0x1, URZ ;  /* 0x0000000108087899 */ /* 0x000fe2000800063f */
[----:B------:R-:W-:Y:S01]  /*0420*/  ELECT P0, URZ, PT ;  /* 0x00000000003f782f */ /* 0x000fe20003800000 */
[----:B-1----:R-:W-:Y:S02]  /*0430*/  ULEA UR11, UR7, UR6, 0x18 ;  /* 0x00000006070b7291 */ /* 0x002fe4000f8ec03f */
[----:B------:R-:W-:-:S04]  /*0440*/  UIADD3 UR6, -UR12, 0x100000, URZ ;  /* 0x001000000c067890 */ /* 0x000fc8000fffe13f */
[----:B------:R-:W-:Y:S02]  /*0450*/  USHF.L.U32 UR7, UR6, 0xb, URZ ;  /* 0x0000000b06077899 */ /* 0x000fe4000800063f */
[----:B------:R-:W-:Y:S01]  /*0460*/  USHF.L.U32 UR6, UR6, 0x1, URZ ;  /* 0x0000000106067899 */ /* 0x000fe2000800063f */
[----:B------:R-:W1:Y:S03]  /*0470*/  FENCE.VIEW.ASYNC.S ;  /* 0x00000000000073c6 */ /* 0x000e660000000000 */
[----:B-1----:R1:W1:Y:S08]  /*0480*/  SYNCS.EXCH.64 URZ, [UR11+0x48000], UR8 ;  /* 0x048000080b3f75b2 */ /* 0x0022700008000100 */
[----:B------:R1:W1:Y:S01]  /*0490*/  SYNCS.EXCH.64 URZ, [UR11+0x48028], UR6 ;  /* 0x048028060b3f75b2 */ /* 0x0002620008000100 */
        /* <DEDUP_REMOVED lines=8> */
[----:B------:R-:W-:Y:S01]  /*0520*/  NOP ;  /* 0x0000000000007918 */ /* 0x000fe20000000000 */
.L_x_3:
        /* <DEDUP_REMOVED lines=21> */
[----:B------:R-:W-:Y:S01]  /*0680*/  NOP ;  /* 0x0000000000007918 */ /* 0x000fe20000000000 */
.L_x_4:
[----:B------:R-:W5:Y:S01]  /*0690*/  SHFL.IDX PT, R2, R0, RZ, 0x1f ;  /* 0x00001fff00027589 */ /* 0x000f6200000e0000 */
[----:B------:R-:W-:Y:S01]  /*06a0*/  ELECT P0, URZ, PT ;  /* 0x00000000003f782f */ /* 0x000fe20003800000 */
[----:B------:R-:W-:Y:S01]  /*06b0*/  NOP ;  /* 0x0000000000007918 */ /* 0x000fe20000000000 */
[----:B-1----:R-:W-:Y:S02]  /*06c0*/  UMOV UR6, 0x80 ;  /* 0x0000008000067882 */ /* 0x002fe40000000000 */
[C---:B-----5:R-:W-:Y:S02]  /*06d0*/  ISETP.NE.OR P0, PT, R2.reuse, RZ, !P0 ;  /* 0x000000ff0200720c */ /* 0x060fe40004705670 */
[----:B------:R-:W-:-:S11]  /*06e0*/  ISETP.NE.AND P2, PT, R2, RZ, PT ;  /* 0x000000ff0200720c */ /* 0x000fd60003f45270 */
[----:B------:R-:W-:Y:S01]  /*06f0*/  VOTEU.ALL UP0, P0 ;  /* 0x00000000003f7886 */ /* 0x000fe20000000000 */
[----:B------:R-:W-:Y:S01]  /*0700*/  VOTEU.ALL UP2, P0 ;  /* 0x00000000003f7886 */ /* 0x000fe20000040000 */
[----:B------:R-:W-:Y:S01]  /*0710*/  VOTEU.ALL UP3, P0 ;  /* 0x00000000003f7886 */ /* 0x000fe20000060000 */
[----:B------:R-:W-:Y:S02]  /*0720*/  VOTEU.ALL UP4, P0 ;  /* 0x00000000003f7886 */ /* 0x000fe40000080000 */
[----:B------:R-:W1:Y:S01]  /*0730*/  @!UP0 S2UR UR9, SR_CgaCtaId ;  /* 0x00000000000989c3 */ /* 0x000e620000008800 */
[----:B------:R-:W-:Y:S01]  /*0740*/  @!UP0 UMOV UR8, 0x400 ;  /* 0x0000040000088882 */ /* 0x000fe20000000000 */
[----:B------:R-:W-:-:S04]  /*0750*/  @!UP0 UIADD3 UR6, -UR6, 0x100000, URZ ;  /* 0x0010000006068890 */ /* 0x000fc8000fffe13f */
[----:B------:R-:W-:Y:S02]  /*0760*/  @!UP0 USHF.L.U32 UR7, UR6, 0xb, URZ ;  /* 0x0000000b06078899 */ /* 0x000fe4000800063f */
[----:B------:R-:W-:Y:S02]  /*0770*/  @!UP0 USHF.L.U32 UR6, UR6, 0x1, URZ ;  /* 0x0000000106068899 */ /* 0x000fe4000800063f */
[----:B-1----:R-:W-:Y:S01]  /*0780*/  @!UP0 ULEA UR8, UR9, UR8, 0x18 ;  /* 0x0000000809088291 */ /* 0x002fe2000f8ec03f */
[----:B------:R-:W-:Y:S01]  /*0790*/  VOTEU.ALL UP0, P0 ;  /* 0x00000000003f7886 */ /* 0x000fe20000000000 */
[----:B------:R-:W1:Y:S10]  /*07a0*/  FENCE.VIEW.ASYNC.S ;  /* 0x00000000000073c6 */ /* 0x000e740000000000 */
[----:B-1----:R1:W1:Y:S01]  /*07b0*/  @!UP0 SYNCS.EXCH.64 URZ, [UR8+0x48090], UR6 ;  /* 0x04809006083f85b2 */ /* 0x0022620008000100 */
[----:B------:R1:W1:Y:S01]  /*07c0*/  @!UP2 SYNCS.EXCH.64 URZ, [UR8+0x48098], UR6 ;  /* 0x04809806083fa5b2 */ /* 0x0002620008000100 */
[----:B------:R1:W1:Y:S01]  /*07d0*/  @!UP3 SYNCS.EXCH.64 URZ, [UR8+0x480a0], UR6 ;  /* 0x0480a006083fb5b2 */ /* 0x0002620008000100 */
[----:B------:R1:W1:Y:S01]  /*07e0*/  @!UP4 SYNCS.EXCH.64 URZ, [UR8+0x480a8], UR6 ;  /* 0x0480a806083fc5b2 */ /* 0x0002620008000100 */
[----:B------:R-:W-:Y:S01]  /*07f0*/  NOP ;  /* 0x0000000000007918 */ /* 0x000fe20000000000 */
[----:B------:R-:W-:Y:S05]  /*0800*/  @P2 BRA `(.L_x_5) ;  /* 0x0000000000582947 */ /* 0x000fea0003800000 */
[----:B-1----:R-:W1:Y:S01]  /*0810*/  S2UR UR7, SR_CgaCtaId ;  /* 0x00000000000779c3 */ /* 0x002e620000008800 */
[----:B------:R-:W-:Y:S01]  /*0820*/  UMOV UR6, 0x400 ;  /* 0x0000040000067882 */ /* 0x000fe20000000000 */
[----:B------:R-:W-:Y:S01]  /*0830*/  UMOV UR8, 0x20 ;  /* 0x0000002000087882 */ /* 0x000fe20000000000 */
[----:B------:R-:W-:Y:S01]  /*0840*/  UMOV UR9, 0x80 ;  /* 0x0000008000097882 */ /* 0x000fe20000000000 */
[----:B------:R-:W-:Y:S01]  /*0850*/  ELECT P0, URZ, PT ;  /* 0x00000000003f782f */ /* 0x000fe20003800000 */
[----:B-1----:R-:W-:Y:S02]  /*0860*/  ULEA UR11, UR7, UR6, 0x18 ;  /* 0x00000006070b7291 */ /* 0x002fe4000f8ec03f */
[----:B------:R-:W-:-:S04]  /*0870*/  UIADD3 UR6, -UR8, 0x100000, URZ ;  /* 0x0010000008067890 */ /* 0x000fc8000fffe13f */
[----:B------:R-:W-:Y:S02]  /*0880*/  USHF.L.U32 UR7, UR6, 0xb, URZ ;  /* 0x0000000b06077899 */ /* 0x000fe4000800063f */
[----:B------:R-:W-:Y:S02]  /*0890*/  USHF.L.U32 UR6, UR6, 0x1, URZ ;  /* 0x0000000106067899 */ /* 0x000fe4000800063f */
        /* <DEDUP_REMOVED lines=13> */
.L_x_5:
[----:B------:R-:W-:Y:S01]  /*0970*/  ISETP.NE.AND P0, PT, RZ, UR37, PT ;  /* 0x00000025ff007c0c */ /* 0x000fe2000bf05270 */
[----:B------:R-:W-:Y:S01]  /*0980*/  NOP ;  /* 0x0000000000007918 */ /* 0x000fe20000000000 */
[----:B------:R-:W-:Y:S01]  /*0990*/  MOV R0, UR5 ;  /* 0x0000000500007c02 */ /* 0x000fe20008000f00 */
[----:B-1234-:R-:W-:Y:S03]  /*09a0*/  BAR.SYNC.DEFER_BLOCKING 0x0 ;  /* 0x0000000000007b1d */ /* 0x01efe60000010000 */
[----:B------:R-:W-:-:S07]  /*09b0*/  ISETP.EQ.AND P2, PT, R0, 0x1, P1 ;  /* 0x000000010000780c */ /* 0x000fce0000f42270 */
[----:B------:R-:W-:Y:S06]  /*09c0*/  @!P0 BRA `(.L_x_6) ;  /* 0x00000084004c8947 */ /* 0x000fec0003800000 */
[----:B------:R-:W-:-:S06]  /*09d0*/  UISETP.GT.U32.AND UP0, UPT, UR10, 0x3, UPT ;  /* 0x000000030a00788c */ /* 0x000fcc000bf04070 */
[----:B------:R-:W-:-:S13]  /*09e0*/  PLOP3.LUT P0, PT, PT, PT, UP0, 0x80, 0x0 ;  /* 0x000000000000781c */ /* 0x000fda0003f0f008 */
[----:B------:R-:W-:Y:S05]  /*09f0*/  @P0 EXIT ;  /* 0x000000000000094d */ /* 0x000fea0003800000 */
.L_x_7:
[----:B------:R-:W-:-:S08]  /*0a00*/  NOP ;  /* 0x0000000000007918 */ /* 0x000fd00000000000 */
[----:B------:R-:W1:Y:S02]  /*0a10*/  USETMAXREG.TRY_ALLOC.CTAPOOL UP0, 0xf0 ;  /* 0x000000f0000079c8 */ /* 0x000e640008000600 */
[----:B-1----:R-:W-:-:S13]  /*0a20*/  PLOP3.LUT P0, PT, PT, PT, UP0, 0x80, 0x0 ;  /* 0x000000000000781c */ /* 0x002fda0003f0f008 */
[----:B------:R-:W-:Y:S05]  /*0a30*/  @!P0 BRA `(.L_x_7) ;  /* 0xfffffffc00f08947 */ /* 0x000fea000383ffff */
[----:B------:R-:W-:Y:S01]  /*0a40*/  UISETP.NE.AND UP0, UPT, UR37, 0x1, UPT ;  /* 0x000000012500788c */ /* 0x000fe2000bf05270 */
[----:B------:R-:W1:Y:S01]  /*0a50*/  S2UR UR5, SR_CTAID.X ;  /* 0x00000000000579c3 */ /* 0x000e620000002500 */
[----:B------:R-:W-:Y:S01]  /*0a60*/  UMOV UR6, URZ ;  /* 0x0000003f00067c82 */ /* 0x000fe20008000000 */
[----:B------:R-:W-:-:S03]  /*0a70*/  UMOV UR7, URZ ;  /* 0x0000003f00077c82 */ /* 0x000fc60008000000 */
[----:B------:R-:W-:-:S13]  /*0a80*/  PLOP3.LUT P0, PT, PT, PT, UP0, 0x80, 0x0 ;  /* 0x000000000000781c */ /* 0x000fda0003f0f008 */
[----:B------:R-:W-:Y:S05]  /*0a90*/  @!P0 BRA `(.L_x_8) ;  /* 0x00000000003c8947 */ /* 0x000fea0003800000 */
[----:B------:R-:W-:Y:S01]  /*0aa0*/  UISETP.NE.AND UP0, UPT, UR37, 0x2, UPT ;  /* 0x000000022500788c */ /* 0x000fe2000bf05270 */
[----:B------:R-:W-:-:S05]  /*0ab0*/  UMOV UR7, 0x1 ;  /* 0x0000000100077882 */ /* 0x000fca0000000000 */
[----:B------:R-:W-:-:S13]  /*0ac0*/  PLOP3.LUT P1, PT, PT, PT, UP0, 0x80, 0x0 ;  /* 0x000000000000781c */ /* 0x000fda0003f2f008 */
[----:B------:R-:W-:Y:S05]  /*0ad0*/  @!P1 BRA `(.L_x_8) ;  /* 0x00000000002c9947 */ /* 0x000fea0003800000 */
[----:B------:R-:W-:-:S06]  /*0ae0*/  UISETP.NE.AND UP0, UPT, UR37, 0x3, UPT ;  /* 0x000000032500788c */ /* 0x000fcc000bf05270 */
[----:B------:R-:W-:-:S13]  /*0af0*/  PLOP3.LUT P1, PT, PT, PT, UP0, 0x80, 0x0 ;  /* 0x000000000000781c */ /* 0x000fda0003f2f008 */
[----:B------:R-:W-:Y:S05]  /*0b00*/  @!P1 BRA `(.L_x_9) ;  /* 0x0000000000189947 */ /* 0x000fea0003800000 */
[----:B------:R-:W-:-:S11]  /*0b10*/  UISETP.NE.AND UP0, UPT, UR37, 0x4, UPT ;  /* 0x000000042500788c */ /* 0x000fd6000bf05270 */
[----:B------:R-:W-:Y:S01]  /*0b20*/  @!UP0 UMOV UR6, 0x1 ;  /* 0x0000000100068882 */ /* 0x000fe20000000000 */
[----:B------:R-:W-:Y:S01]  /*0b30*/  @!UP0 UMOV UR7, 0x1 ;  /* 0x0000000100078882 */ /* 0x000fe20000000000 */
[----:B------:R-:W-:Y:S01]  /*0b40*/  @UP0 UMOV UR6, URZ ;  /* 0x0000003f00060c82 */ /* 0x000fe20008000000 */
[----:B------:R-:W-:Y:S01]  /*0b50*/  @UP0 UMOV UR7, URZ ;  /* 0x0000003f00070c82 */ /* 0x000fe20008000000 */
[----:B------:R-:W-:Y:S05]  /*0b60*/  BRA `(.L_x_8) ;  /* 0x0000000000087947 */ /* 0x000fea0003800000 */
.L_x_9:
[----:B------:R-:W-:Y:S01]  /*0b70*/  UMOV UR6, 0x1 ;  /* 0x0000000100067882 */ /* 0x000fe20000000000 */
[----:B------:R-:W-:-:S05]  /*0b80*/  UMOV UR7, URZ ;  /* 0x0000003f00077c82 */ /* 0x000fca0008000000 */
.L_x_8:
[----:B------:R-:W-:Y:S05]  /*0b90*/  @!P0 BRA `(.L_x_10) ;  /* 0x00000000003c8947 */ /* 0x000fea0003800000 */
[----:B------:R-:W-:-:S06]  /*0ba0*/  UISETP.NE.AND UP0, UPT, UR37, 0x2, UPT ;  /* 0x000000022500788c */ /* 0x000fcc000bf05270 */
[----:B------:R-:W-:-:S13]  /*0bb0*/  PLOP3.LUT P0, PT, PT, PT, UP0, 0x80, 0x0 ;  /* 0x000000000000781c */ /* 0x000fda0003f0f008 */
[----:B------:R-:W-:Y:S05]  /*0bc0*/  @!P0 BRA `(.L_x_11) ;  /* 0x0000000000288947 */ /* 0x000fea0003800000 */
[----:B------:R-:W-:-:S06]  /*0bd0*/  UISETP.NE.AND UP0, UPT, UR37, 0x3, UPT ;  /* 0x000000032500788c */ /* 0x000fcc000bf05270 */
[----:B------:R-:W-:-:S13]  /*0be0*/  PLOP3.LUT P0, PT, PT, PT, UP0, 0x80, 0x0 ;  /* 0x000000000000781c */ /* 0x000fda0003f0f008 */
[----:B------:R-:W-:Y:S05]  /*0bf0*/  @!P0 BRA `(.L_x_12) ;  /* 0x0000000000148947 */ /* 0x000fea0003800000 */
[----:B------:R-:W-:-:S06]  /*0c00*/  UISETP.NE.AND UP0, UPT, UR37, 0x4, UPT ;  /* 0x000000042500788c */ /* 0x000fcc000bf05270 */
[----:B------:R-:W-:-:S13]  /*0c10*/  PLOP3.LUT P0, PT, PT, PT, UP0, 0x80, 0x0 ;  /* 0x000000000000781c */ /* 0x000fda0003f0f008 */
[----:B------:R-:W-:Y:S05]  /*0c20*/  @P0 BRA `(.L_x_13) ;  /* 0x00000000001c0947 */ /* 0x000fea0003800000 */
[----:B-1----:R-:W-:Y:S01]  /*0c30*/  ULEA UR5, UR5, 0x3, 0x1 ;  /* 0x0000000305057891 */ /* 0x002fe2000f8e083f */
[----:B------:R-:W-:Y:S11]  /*0c40*/  BRA `(.L_x_13) ;  /* 0x0000000000147947 */ /* 0x000ff60003800000 */
.L_x_12:
[----:B-1----:R-:W-:Y:S01]  /*0c50*/  ULEA UR5, UR5, 0x2, 0x1 ;  /* 0x0000000205057891 */ /* 0x002fe2000f8e083f */
[----:B------:R-:W-:Y:S11]  /*0c60*/  BRA `(.L_x_13) ;  /* 0x00000000000c7947 */ /* 0x000ff60003800000 */
.L_x_11:
[----:B-1----:R-:W-:Y:S01]  /*0c70*/  ULEA UR5, UR5, 0x1, 0x1 ;  /* 0x0000000105057891 */ /* 0x002fe2000f8e083f */
[----:B------:R-:W-:Y:S11]  /*0c80*/  BRA `(.L_x_13) ;  /* 0x0000000000047947 */ /* 0x000ff60003800000 */
.L_x_10:
[----:B-1----:R-:W-:-:S12]  /*0c90*/  USHF.L.U32 UR5, UR5, 0x1, URZ ;  /* 0x0000000105057899 */ /* 0x002fd8000800063f */
.L_x_13:
[----:B------:R-:W-:-:S04]  /*0ca0*/  ULOP3.LUT UR8, UR4, 0x1, URZ, 0xfc, !UPT ;  /* 0x0000000104087892 */ /* 0x000fc8000f8efc3f */
[----:B------:R-:W-:-:S06]  /*0cb0*/  UISETP.NE.AND UP0, UPT, UR8, 0x3, UPT ;  /* 0x000000030800788c */ /* 0x000fcc000bf05270 */
[----:B------:R-:W-:-:S13]  /*0cc0*/  PLOP3.LUT P0, PT, PT, PT, UP0, 0x80, 0x0 ;  /* 0x000000000000781c */ /* 0x000fda0003f0f008 */
[----:B------:R-:W-:Y:S05]  /*0cd0*/  @!P0 BRA `(.L_x_14) ;  /* 0x0000000000048947 */ /* 0x000fea0003800000 */
[----:B-1----:R-:W-:Y:S01]  /*0ce0*/  BPT.TRAP 0x1 ;  /* 0x000000040000795c */ /* 0x002fe20000300000 */
.L_x_14:
[----:B------:R-:W2:Y:S01]  /*0cf0*/  S2UR UR8, SR_CgaCtaId ;  /* 0x00000000000879c3 */ /* 0x000ea20000008800 */
[----:B------:R-:W-:Y:S01]  /*0d00*/  UMOV UR36, 0x400 ;  /* 0x0000040000247882 */ /* 0x000fe20000000000 */
[----:B------:R-:W-:-:S04]  /*0d10*/  MOV R0, UR6 ;  /* 0x0000000600007c02 */ /* 0x000fc80008000f00 */
[----:B------:R-:W-:Y:S01]  /*0d20*/  SHF.L.U32 R0, R0, 0x1f, RZ ;  /* 0x0000001f00007819 */ /* 0x000fe200000006ff */
[----:B--2---:R-:W-:-:S04]  /*0d30*/  ULEA UR36, UR8, UR36, 0x18 ;  /* 0x0000002408247291 */ /* 0x004fc8000f8ec03f */
[----:B------:R-:W-:-:S09]  /*0d40*/  ULEA UR8, UR7, UR36, 0x3 ;  /* 0x0000002407087291 */ /* 0x000fd2000f8e183f */
[----:B------:R-:W2:Y:S02]  /*0d50*/  SYNCS.PHASECHK.TRANS64.TRYWAIT P1, [UR8+0x48050], R0 ;  /* 0x04805000ff0075a7 */ /* 0x000ea40008020148 */
[----:B--2---:R-:W-:Y:S05]  /*0d60*/  @!P1 BRA `(.L_x_15) ;  /* 0x0000009400b89947 */ /* 0x004fea0003800000 */
.L_x_97:
[----:B------:R-:W-:Y:S05]  /*0d70*/  @!P0 BRA `(.L_x_16) ;  /* 0x0000000000048947 */ /* 0x000fea0003800000 */
[----:B-1----:R-:W-:Y:S01]  /*0d80*/  BPT.TRAP 0x1 ;  /* 0x000000040000795c */ /* 0x002fe20000300000 */
.L_x_16:
[----:B------:R-:W-:Y:S01]  /*0d90*/  SHF.L.U32 R5, RZ, 0x1f, RZ ;  /* 0x0000001fff057819 */ /* 0x000fe200000006ff */
[----:B------:R-:W-:Y:S01]  /*0da0*/  UIADD3 UR34, UR36, 0x48090, URZ ;  /* 0x0004809024227890 */ /* 0x000fe2000fffe03f */
[----:B------:R-:W-:Y:S02]  /*0db0*/  ISETP.NE.AND P2, PT, RZ, UR10, PT ;  /* 0x0000000aff007c0c */ /* 0x000fe4000bf45270 */
[----:B------:R-:W3:Y:S02]  /*0dc0*/  SYNCS.PHASECHK.TRANS64.TRYWAIT P1, [UR36+0x48000], R5 ;  /* 0x04800005ff0075a7 */ /* 0x000ee40008020164 */
[----:B---3--:R-:W-:Y:S09]  /*0dd0*/  @!P1 BRA `(.L_x_17) ;  /* 0x0000009400b49947 */ /* 0x008ff20003800000 */
.L_x_98:
[----:B------:R-:W-:Y:S01]  /*0de0*/  ULEA UR10, UR10, UR34, 0x3 ;  /* 0x000000220a0a7291 */ /* 0x000fe2000f8e183f */
[----:B--2---:R-:W-:Y:S01]  /*0df0*/  SEL R0, RZ, 0x1, P2 ;  /* 0x00000001ff007807 */ /* 0x004fe20001000000 */
[----:B------:R-:W-:-:S03]  /*0e00*/  UIADD3 UR31, UR37, -0x1, URZ ;  /* 0xffffffff251f7890 */ /* 0x000fc6000fffe03f */
[----:B------:R-:W-:Y:S01]  /*0e10*/  SHF.L.U32 R0, R0, 0x1f, RZ ;  /* 0x0000001f00007819 */ /* 0x000fe200000006ff */
[----:B------:R-:W-:-:S03]  /*0e20*/  USHF.L.U32 UR31, UR31, 0x3, URZ ;  /* 0x000000031f1f7899 */ /* 0x000fc6000800063f */
[----:B------:R-:W2:Y:S02]  /*0e30*/  SYNCS.PHASECHK.TRANS64.TRYWAIT P1, [UR10], R0 ;  /* 0x00000000ff0075a7 */ /* 0x000ea4000802014a */
[----:B--2---:R-:W-:Y:S07]  /*0e40*/  @!P1 BRA `(.L_x_18) ;  /* 0x0000009400b09947 */ /* 0x004fee0003800000 */
.L_x_99:
[----:B------:R-:W-:Y:S01]  /*0e50*/  USHF.R.U32.HI UR6, URZ, 0x4, UR36 ;  /* 0x000000043f067899 */ /* 0x000fe20008011624 */
[----:B------:R-:W-:Y:S01]  /*0e60*/  WARPGROUP.ARRIVE ;  /* 0x00000000000079c5 */ /* 0x000fe20000000000 */
[----:B------:R-:W-:Y:S02]  /*0e70*/  UIADD3 UR8, UR36, 0xc000, URZ ;  /* 0x0000c00024087890 */ /* 0x000fe4000fffe03f */
[----:B------:R-:W-:Y:S02]  /*0e80*/  ULOP3.LUT UR6, UR6, 0x3fff, URZ, 0xc0, !UPT ;  /* 0x00003fff06067892 */ /* 0x000fe4000f8ec03f */
[----:B------:R-:W-:Y:S02]  /*0e90*/  USHF.R.U32.HI UR8, URZ, 0x4, UR8 ;  /* 0x000000043f087899 */ /* 0x000fe40008011608 */
[----:B------:R-:W-:Y:S02]  /*0ea0*/  ULOP3.LUT UR6, UR6, 0x10000, URZ, 0xfc, !UPT ;  /* 0x0001000006067892 */ /* 0x000fe4000f8efc3f */
[----:B------:R-:W-:-:S02]  /*0eb0*/  ULOP3.LUT UR30, UR8, 0x3fff, URZ, 0xc0, !UPT ;  /* 0x00003fff081e7892 */ /* 0x000fc4000f8ec03f */
[----:B------:R-:W-:Y:S02]  /*0ec0*/  UIMAD UR52, UR7, 0x600, UR6 ;  /* 0x00000600073478a4 */ /* 0x000fe4000f8e0206 */
[----:B------:R-:W-:Y:S01]  /*0ed0*/  ULOP3.LUT UR6, UR30, 0x10000, URZ, 0xfc, !UPT ;  /* 0x000100001e067892 */ /* 0x000fe2000f8efc3f */
[----:B------:R-:W-:Y:S01]  /*0ee0*/  UMOV UR53, 0x40000040 ;  /* 0x4000004000357882 */ /* 0x000fe20000000000 */
[----:B------:R-:W-:Y:S01]  /*0ef0*/  UMOV UR11, 0x40000040 ;  /* 0x40000040000b7882 */ /* 0x000fe20000000000 */
[----:B------:R-:W-:Y:S02]  /*0f00*/  UMOV UR9, UR53 ;  /* 0x0000003500097c82 */ /* 0x000fe40008000000 */
[----:B------:R-:W-:Y:S01]  /*0f10*/  UMOV UR8, UR52 ;  /* 0x0000003400087c82 */ /* 0x000fe20008000000 */
[----:B------:R-:W-:Y:S01]  /*0f20*/  UIADD3 UR48, UR52, 0x2, URZ ;  /* 0x0000000234307890 */ /* 0x000fe2000fffe03f */
[----:B------:R-:W-:Y:S01]  /*0f30*/  UMOV UR10, UR6 ;  /* 0x00000006000a7c82 */ /* 0x000fe20008000000 */
[----:B------:R-:W-:Y:S01]  /*0f40*/  UIADD3 UR50, UR6, 0x2, URZ ;  /* 0x0000000206327890 */ /* 0x000fe2000fffe03f */
[----:B------:R-:W-:Y:S01]  /*0f50*/  HGMMA.64x128x16.F32.BF16 R24, gdesc[UR8], RZ, !UPT, gsb0 ;  /* 0x01e00000081879f0 */ /* 0x000fe2000c0018ff */
[----:B------:R-:W-:Y:S01]  /*0f60*/  UMOV UR49, 0x40000040 ;  /* 0x4000004000317882 */ /* 0x000fe20000000000 */
[----:B------:R-:W-:Y:S01]  /*0f70*/  UMOV UR51, 0x40000040 ;  /* 0x4000004000337882 */ /* 0x000fe20000000000 */
[----:B------:R-:W-:-:S02]  /*0f80*/  UIADD3 UR44, UR52, 0x4, URZ ;  /* 0x00000004342c7890 */ /* 0x000fc4000fffe03f */
[----:B------:R-:W-:Y:S01]  /*0f90*/  UIADD3 UR46, UR6, 0x4, URZ ;  /* 0x00000004062e7890 */ /* 0x000fe2000fffe03f */
[----:B------:R-:W-:Y:S01]  /*0fa0*/  UMOV UR45, 0x40000040 ;  /* 0x40000040002d7882 */ /* 0x000fe20000000000 */
[----:B------:R-:W-:Y:S01]  /*0fb0*/  UMOV UR47, 0x40000040 ;  /* 0x40000040002f7882 */ /* 0x000fe20000000000 */
[----:B------:R-:W-:Y:S02]  /*0fc0*/  UIADD3 UR40, UR52, 0x6, URZ ;  /* 0x0000000634287890 */ /* 0x000fe4000fffe03f */
[----:B------:R-:W-:Y:S01]  /*0fd0*/  UIADD3 UR42, UR6, 0x6, URZ ;  /* 0x00000006062a7890 */ /* 0x000fe2000fffe03f */
[----:B------:R-:W-:Y:S01]  /*0fe0*/  UMOV UR41, 0x40000040 ;  /* 0x4000004000297882 */ /* 0x000fe20000000000 */
[----:B------:R-:W-:Y:S01]  /*0ff0*/  UMOV UR43, 0x40000040 ;  /* 0x40000040002b7882 */ /* 0x000fe20000000000 */
[----:B------:R-:W-:Y:S02]  /*1000*/  UIADD3 UR32, UR52, 0x200, URZ ;  /* 0x0000020034207890 */ /* 0x000fe4000fffe03f */
[----:B------:R-:W-:Y:S01]  /*1010*/  UIADD3 UR10, UR6, 0x400, URZ ;  /* 0x00000400060a7890 */ /* 0x000fe2000fffe03f */
[----:B------:R-:W-:Y:S01]  /*1020*/  UMOV UR33, 0x40000040 ;  /* 0x4000004000217882 */ /* 0x000fe20000000000 */
[----:B------:R-:W-:Y:S01]  /*1030*/  UMOV UR11, 0x40000040 ;  /* 0x40000040000b7882 */ /* 0x000fe20000000000 */
[----:B------:R-:W-:-:S02]  /*1040*/  UMOV UR9, UR33 ;  /* 0x0000002100097c82 */ /* 0x000fc40008000000 */
[----:B------:R-:W-:Y:S01]  /*1050*/  UMOV UR8, UR32 ;  /* 0x0000002000087c82 */ /* 0x000fe20008000000 */
[----:B------:R-:W-:Y:S01]  /*1060*/  UIADD3 UR28, UR52, 0x202, URZ ;  /* 0x00000202341c7890 */ /* 0x000fe2000fffe03f */
        /* <DEDUP_REMOVED lines=21> */
[----:B------:R-:W-:Y:S01]  /*11c0*/  ULDC UR7, c[0x0][0x604] ;  /* 0x0001810000077ab9 */ /* 0x000fe20000000800 */
[----:B------:R-:W-:Y:S01]  /*11d0*/  ULOP3.LUT UR31, UR31, 0x8, URZ, 0xc, !UPT ;  /* 0x000000081f1f7892 */ /* 0x000fe2000f8e0c3f */
[----:B------:R-:W-:-:S02]  /*11e0*/  WARPGROUP.DEPBAR.LE gsb0, 0x0 ;  /* 0x00008000000079c5 */ /* 0x000fc40000010000 */
[----:B------:R-:W-:-:S06]  /*11f0*/  WARPGROUP.ARRIVE ;  /* 0x00000000000079c5 */ /* 0x000fcc0000000000 */
[----:B------:R-:W-:Y:S03]  /*1200*/  HGMMA.64x128x16.F32.BF16 R24, gdesc[UR48], R24, gsb0 ;  /* 0x01e00000301879f0 */ /* 0x000fe60008001818 */
[----:B------:R-:W-:Y:S02]  /*1210*/  WARPGROUP.DEPBAR.LE gsb0, 0x0 ;  /* 0x00008000000079c5 */ /* 0x000fe40000010000 */
[----:B------:R-:W-:-:S07]  /*1220*/  WARPGROUP.ARRIVE ;  /* 0x00000000000079c5 */ /* 0x000fce0000000000 */
[----:B------:R-:W-:Y:S03]  /*1230*/  HGMMA.64x128x16.F32.BF16 R24, gdesc[UR44], R24, gsb0 ;  /* 0x01e000002c1879f0 */ /* 0x000fe60008001818 */
[----:B------:R-:W-:Y:S02]  /*1240*/  WARPGROUP.DEPBAR.LE gsb0, 0x0 ;  /* 0x00008000000079c5 */ /* 0x000fe40000010000 */
[----:B------:R-:W-:-:S07]  /*1250*/  WARPGROUP.ARRIVE ;  /* 0x00000000000079c5 */ /* 0x000fce0000000000 */
[----:B------:R-:W-:Y:S03]  /*1260*/  HGMMA.64x128x16.F32.BF16 R24, gdesc[UR40], R24, gsb0 ;  /* 0x01e00000281879f0 */ /* 0x000fe60008001818 */
[----:B------:R-:W-:Y:S02]  /*1270*/  WARPGROUP.DEPBAR.LE gsb0, 0x0 ;  /* 0x00008000000079c5 */ /* 0x000fe40000010000 */
[----:B------:R-:W-:-:S07]  /*1280*/  WARPGROUP.ARRIVE ;  /* 0x00000000000079c5 */ /* 0x000fce0000000000 */
[----:B------:R-:W-:Y:S01]  /*1290*/  HGMMA.64x128x16.F32.BF16 R24, gdesc[UR8], R24, gsb0 ;  /* 0x01e00000081879f0 */ /* 0x000fe20008001818 */
[----:B------:R-:W-:Y:S01]  /*12a0*/  UIADD3 UR10, UR6, 0x402, URZ ;  /* 0x00000402060a7890 */ /* 0x000fe2000fffe03f */
[----:B------:R-:W-:Y:S01]  /*12b0*/  UMOV UR8, UR28 ;  /* 0x0000001c00087c82 */ /* 0x000fe20008000000 */
[----:B------:R-:W-:Y:S01]  /*12c0*/  UMOV UR9, UR29 ;  /* 0x0000001d00097c82 */ /* 0x000fe20008000000 */
[----:B------:R-:W-:Y:S01]  /*12d0*/  UMOV UR11, 0x40000040 ;  /* 0x40000040000b7882 */ /* 0x000fe20000000000 */
[----:B------:R-:W-:Y:S02]  /*12e0*/  WARPGROUP.DEPBAR.LE gsb0, 0x0 ;  /* 0x00008000000079c5 */ /* 0x000fe40000010000 */
[----:B------:R-:W-:-:S06]  /*12f0*/  WARPGROUP.ARRIVE ;  /* 0x00000000000079c5 */ /* 0x000fcc0000000000 */
[----:B------:R-:W-:Y:S01]  /*1300*/  HGMMA.64x128x16.F32.BF16 R24, gdesc[UR8], R24, gsb0 ;  /* 0x01e00000081879f0 */ /* 0x000fe20008001818 */
[----:B------:R-:W-:Y:S02]  /*1310*/  UIADD3 UR8, UR52, 0x404, URZ ;  /* 0x0000040434087890 */ /* 0x000fe4000fffe03f */
[----:B------:R-:W-:Y:S01]  /*1320*/  UIADD3 UR10, UR6, 0x804, URZ ;  /* 0x00000804060a7890 */ /* 0x000fe2000fffe03f */
[----:B------:R-:W-:Y:S01]  /*1330*/  UMOV UR9, 0x40000040 ;  /* 0x4000004000097882 */ /* 0x000fe20000000000 */
[----:B------:R-:W-:Y:S01]  /*1340*/  UMOV UR11, 0x40000040 ;  /* 0x40000040000b7882 */ /* 0x000fe20000000000 */
[----:B------:R-:W-:Y:S02]  /*1350*/  WARPGROUP.DEPBAR.LE gsb0, 0x0 ;  /* 0x00008000000079c5 */ /* 0x000fe40000010000 */
        /* <DEDUP_REMOVED lines=14> */
[----:B------:R-:W-:Y:S02]  /*1440*/  ULDC UR10, c[0x0][0x604] ;  /* 0x00018100000a7ab9 */ /* 0x000fe40000000800 */
[----:B------:R-:W-:Y:S02]  /*1450*/  WARPGROUP.DEPBAR.LE gsb0, 0x0 ;  /* 0x00008000000079c5 */ /* 0x000fe40000010000 */
[----:B------:R-:W-:-:S07]  /*1460*/  WARPGROUP.ARRIVE ;  /* 0x00000000000079c5 */ /* 0x000fce0000000000 */
[----:B------:R-:W-:Y:S03]  /*1470*/  HGMMA.64x128x16.F32.BF16 R24, gdesc[UR56], R24, gsb0 ;  /* 0x01e00000381879f0 */ /* 0x000fe60008001818 */
[----:B------:R-:W-:Y:S02]  /*1480*/  WARPGROUP.DEPBAR.LE gsb0, 0x0 ;  /* 0x00008000000079c5 */ /* 0x000fe40000010000 */
[----:B--2---:R-:W-:-:S04]  /*1490*/  FMNMX R3, R24, R25, !PT ;  /* 0x0000001918037209 */ /* 0x004fc80007800000 */
[----:B------:R-:W-:-:S04]  /*14a0*/  FMNMX R0, R28, R3, !PT ;  /* 0x000000031c007209 */ /* 0x000fc80007800000 */
        /* <DEDUP_REMOVED lines=9> */
[----:B------:R-:W-:Y:S02]  /*1540*/  FMNMX R0, R48, R3, !PT ;  /* 0x0000000330007209 */ /* 0x000fe40007800000 */
[----:B------:R-:W-:Y:S02]  /*1550*/  FMNMX R3, R26, R27, !PT ;  /* 0x0000001b1a037209 */ /* 0x000fe40007800000 */
[----:B------:R-:W-:Y:S02]  /*1560*/  FMNMX R7, R49, R0, !PT ;  /* 0x0000000031077209 */ /* 0x000fe40007800000 */
[----:B------:R-:W-:Y:S02]  /*1570*/  FMNMX R0, R30, R3, !PT ;  /* 0x000000031e007209 */ /* 0x000fe40007800000 */
[----:B------:R-:W-:Y:S02]  /*1580*/  FMNMX R2, R52, R7, !PT ;  /* 0x0000000734027209 */ /* 0x000fe40007800000 */
[----:B------:R-:W-:-:S02]  /*1590*/  FMNMX R3, R31, R0, !PT ;  /* 0x000000001f037209 */ /* 0x000fc40007800000 */
        /* <DEDUP_REMOVED lines=33> */
[----:B------:R-:W-:-:S03]  /*17b0*/  FMNMX R0, R66, R3, !PT ;  /* 0x0000000342007209 */ /* 0x000fc60007800000 */
[----:B------:R-:W2:Y:S01]  /*17c0*/  SHFL.BFLY PT, R7, R2, 0x1, 0x1f ;  /* 0x0c201f0002077f89 */ /* 0x000ea200000e0000 */
[----:B------:R-:W-:-:S04]  /*17d0*/  FMNMX R3, R67, R0, !PT ;  /* 0x0000000043037209 */ /* 0x000fc80007800000 */
[----:B------:R-:W-:-:S04]  /*17e0*/  FMNMX R0, R70, R3, !PT ;  /* 0x0000000346007209 */ /* 0x000fc80007800000 */
[----:B------:R-:W-:-:S04]  /*17f0*/  FMNMX R3, R71, R0, !PT ;  /* 0x0000000047037209 */ /* 0x000fc80007800000 */
[----:B------:R-:W-:-:S04]  /*1800*/  FMNMX R0, R74, R3, !PT ;  /* 0x000000034a007209 */ /* 0x000fc80007800000 */
[----:B------:R-:W-:-:S04]  /*1810*/  FMNMX R3, R75, R0, !PT ;  /* 0x000000004b037209 */ /* 0x000fc80007800000 */
[----:B------:R-:W-:Y:S02]  /*1820*/  FMNMX R0, R78, R3, !PT ;  /* 0x000000034e007209 */ /* 0x000fe40007800000 */
[----:B--2---:R-:W-:Y:S02]  /*1830*/  FMNMX R7, R2, R7, !PT ;  /* 0x0000000702077209 */ /* 0x004fe40007800000 */
[----:B------:R-:W-:-:S03]  /*1840*/  FMNMX R3, R79, R0, !PT ;  /* 0x000000004f037209 */ /* 0x000fc60007800000 */
[----:B------:R-:W2:Y:S01]  /*1850*/  SHFL.BFLY PT, R4, R7, 0x2, 0x1f ;  /* 0x0c401f0007047f89 */ /* 0x000ea200000e0000 */
[----:B------:R-:W-:-:S04]  /*1860*/  FMNMX R0, R82, R3, !PT ;  /* 0x0000000352007209 */ /* 0x000fc80007800000 */
[----:B------:R-:W-:-:S04]  /*1870*/  FMNMX R3, R83, R0, !PT ;  /* 0x0000000053037209 */ /* 0x000fc80007800000 */
[----:B------:R-:W-:-:S04]  /*1880*/  FMNMX R0, R86, R3, !PT ;  /* 0x0000000356007209 */ /* 0x000fc80007800000 */
[----:B------:R-:W-:-:S05]  /*1890*/  FMNMX R0, R87, R0, !PT ;  /* 0x0000000057007209 */ /* 0x000fca0007800000 */
[----:B------:R-:W3:Y:S01]  /*18a0*/  SHFL.BFLY PT, R9, R0, 0x1, 0x1f ;  /* 0x0c201f0000097f89 */ /* 0x000ee200000e0000 */
[----:B--2---:R-:W-:-:S04]  /*18b0*/  FMNMX R3, R7, R4, !PT ;  /* 0x0000000407037209 */ /* 0x004fc80007800000 */
[----:B------:R-:W-:-:S04]  /*18c0*/  FSETP.NEU.AND P1, PT, R3, -INF , PT ;  /* 0xff8000000300780b */ /* 0x000fc80003f2d000 */
[----:B------:R-:W-:-:S05]  /*18d0*/  FSEL R2, R3, RZ, P1 ;  /* 0x000000ff03027208 */ /* 0x000fca0000800000 */
[----:B------:R-:W-:Y:S01]  /*18e0*/  FMUL R2, R2, UR7 ;  /* 0x0000000702027c20 */ /* 0x000fe20008400000 */
[----:B------:R-:W-:-:S03]  /*18f0*/  ULDC UR7, c[0x0][0x604] ;  /* 0x0001810000077ab9 */ /* 0x000fc60000000800 */
[--C-:B------:R-:W-:Y:S01]  /*1900*/  FFMA R24, R24, UR7, -R2.reuse ;  /* 0x0000000718187c23 */ /* 0x100fe20008000802 */
[----:B---3--:R-:W-:Y:S01]  /*1910*/  FMNMX R9, R0, R9, !PT ;  /* 0x0000000900097209 */ /* 0x008fe20007800000 */
[----:B------:R-:W-:Y:S02]  /*1920*/  ULDC UR7, c[0x0][0x604] ;  /* 0x0001810000077ab9 */ /* 0x000fe40000000800 */
[--C-:B------:R-:W-:Y:S01]  /*1930*/  FFMA R7, R25, UR7, -R2.reuse ;  /* 0x0000000719077c23 */ /* 0x100fe20008000802 */
[----:B------:R-:W-:Y:S01]  /*1940*/  ULDC UR7, c[0x0][0x604] ;  /* 0x0001810000077ab9 */ /* 0x000fe20000000800 */
[----:B------:R-:W2:Y:S01]  /*1950*/  SHFL.BFLY PT, R4, R9, 0x2, 0x1f ;  /* 0x0c401f0009047f89 */ /* 0x000ea200000e0000 */
[--C-:B------:R-:W-:Y:S01]  /*1960*/  FFMA R28, R28, UR7, -R2.reuse ;  /* 0x000000071c1c7c23 */ /* 0x100fe20008000802 */
[----:B------:R-:W-:Y:S01]  /*1970*/  ULDC UR7, c[0x0][0x604] ;  /* 0x0001810000077ab9 */ /* 0x000fe20000000800 */
[----:B------:R-:W-:Y:S01]  /*1980*/  FSETP.GEU.AND P4, PT, R7, -126, PT ;  /* 0xc2fc00000700780b */ /* 0x000fe20003f8e000 */
        /* <DEDUP_REMOVED lines=12> */
[----:B------:R-:W-:Y:S01]  /*1a50*/  @!P4 FMUL R7, R7, 0.5 ;  /* 0x3f0000000707c820 */ /* 0x000fe20000400000 */
[--C-:B------:R-:W-:Y:S01]  /*1a60*/  FFMA R13, R37, UR7, -R2.reuse ;  /* 0x00000007250d7c23 */ /* 0x100fe20008000802 */
[----:B------:R-:W-:Y:S01]  /*1a70*/  ULDC UR7, c[0x0][0x604] ;  /* 0x0001810000077ab9 */ /* 0x000fe20000000800 */
[----:B------:R-:W-:Y:S01]  /*1a80*/  @!P1 FMUL R24, R24, 0.5 ;  /* 0x3f00000018189820 */ /* 0x000fe20000400000 */
[--C-:B------:R-:W-:Y:S01]  /*1a90*/  FFMA R40, R40, UR7, -R2.reuse ;  /* 0x0000000728287c23 */ /* 0x100fe20008000802 */
[----:B------:R-:W-:Y:S01]  /*1aa0*/  ULDC UR7, c[0x0][0x604] ;  /* 0x0001810000077ab9 */ /* 0x000fe20000000800 */
[----:B------:R-:W3:Y:S01]  /*1ab0*/  MUFU.EX2 R7, R7 ;  /* 0x0000000700077308 */ /* 0x000ee20000000800 */
[----:B------:R-:W-:Y:S01]  /*1ac0*/  @!P2 FMUL R29, R29, 0.5 ;  /* 0x3f0000001d1da820 */ /* 0x000fe20000400000 */
[----:B--2---:R-:W-:Y:S01]  /*1ad0*/  FMNMX R4, R9, R4, !PT ;  /* 0x0000000409047209 */ /* 0x004fe20007800000 */
[----:B------:R-:W-:Y:S01]  /*1ae0*/  @!P6 FMUL R32, R32, 0.5 ;  /* 0x3f0000002020e820 */ /* 0x000fe20000400000 */
[--C-:B------:R-:W-:Y:S01]  /*1af0*/  FFMA R15, R41, UR7, -R2.reuse ;  /* 0x00000007290f7c23 */ /* 0x100fe20008000802 */
[----:B------:R-:W-:Y:S01]  /*1b00*/  ULDC UR7, c[0x0][0x604] ;  /* 0x0001810000077ab9 */ /* 0x000fe20000000800 */
[----:B------:R-:W-:Y:S01]  /*1b10*/  FSETP.NEU.AND P5, PT, R4, -INF , PT ;  /* 0xff8000000400780b */ /* 0x000fe20003fad000 */
[--C-:B------:R-:W-:Y:S01]  /*1b20*/  FFMA R44, R44, UR7, -R2.reuse ;  /* 0x000000072c2c7c23 */ /* 0x100fe20008000802 */
[----:B------:R-:W2:Y:S01]  /*1b30*/  MUFU.EX2 R124, R32 ;  /* 0x00000020007c7308 */ /* 0x000ea20000000800 */
[----:B------:R-:W-:Y:S01]  /*1b40*/  ULDC UR7, c[0x0][0x604] ;  /* 0x0001810000077ab9 */ /* 0x000fe20000000800 */
[----:B------:R-:W-:Y:S01]  /*1b50*/  FSEL R0, R4, RZ, P5 ;  /* 0x000000ff04007208 */ /* 0x000fe20002800000 */
[--C-:B------:R-:W-:Y:S01]  /*1b60*/  FFMA R17, R45, UR7, -R2.reuse ;  /* 0x000000072d117c23 */ /* 0x100fe20008000802 */
[----:B------:R-:W-:Y:S01]  /*1b70*/  FSETP.GEU.AND P5, PT, R11, -126, PT ;  /* 0xc2fc00000b00780b */ /* 0x000fe20003fae000 */
[----:B------:R-:W-:Y:S01]  /*1b80*/  ULDC UR7, c[0x0][0x604] ;  /* 0x0001810000077ab9 */ /* 0x000fe20000000800 */
[----:B------:R-:W-:Y:S01]  /*1b90*/  @!P3 FMUL R28, R28, 0.5 ;  /* 0x3f0000001c1cb820 */ /* 0x000fe20000400000 */
[----:B------:R-:W-:Y:S01]  /*1ba0*/  FFMA R48, R48, UR7, -R2 ;  /* 0x0000000730307c23 */ /* 0x000fe20008000802 */
[----:B------:R-:W4:Y:S01]  /*1bb0*/  MUFU.EX2 R9, R29 ;  /* 0x0000001d00097308 */ /* 0x000f220000000800 */
[----:B---3--:R-:W-:Y:S01]  /*1bc0*/  @!P4 FMUL R7, R7, R7 ;  /* 0x000000070707c220 */ /* 0x008fe20000400000 */
[----:B------:R-:W-:Y:S01]  /*1bd0*/  FSETP.GEU.AND P4, PT, R13, -126, PT ;  /* 0xc2fc00000d00780b */ /* 0x000fe20003f8e000 */
[----:B------:R-:W-:-:S02]  /*1be0*/  ULDC UR7, c[0x0][0x604] ;  /* 0x0001810000077ab9 */ /* 0x000fc40000000800 */
[--C-:B------:R-:W-:Y:S01]  /*1bf0*/  FFMA R49, R49, UR7, -R2.reuse ;  /* 0x0000000731317c23 */ /* 0x100fe20008000802 */
[----:B------:R-:W-:Y:S02]  /*1c00*/  ULDC UR7, c[0x0][0x604] ;  /* 0x0001810000077ab9 */ /* 0x000fe40000000800 */
[----:B------:R-:W3:Y:S01]  /*1c10*/  MUFU.EX2 R120, R24 ;  /* 0x0000001800787308 */ /* 0x000ee20000000800 */
[----:B------:R-:W-:Y:S01]  /*1c20*/  @!P5 FMUL R11, R11, 0.5 ;  /* 0x3f0000000b0bd820 */ /* 0x000fe20000400000 */
[----:B--2---:R-:W-:Y:S01]  /*1c30*/  @!P6 FMUL R124, R124, R124 ;  /* 0x0000007c7c7ce220 */ /* 0x004fe20000400000 */
[----:B------:R-:W-:Y:S01]  /*1c40*/  FSETP.GEU.AND P6, PT, R44, -126, PT ;  /* 0xc2fc00002c00780b */ /* 0x000fe20003fce000 */
[--C-:B------:R-:W-:Y:S01]  /*1c50*/  FFMA R52, R52, UR7, -R2.reuse ;  /* 0x0000000734347c23 */ /* 0x100fe20008000802 */
[----:B------:R-:W-:Y:S02]  /*1c60*/  ULDC UR7, c[0x0][0x604] ;  /* 0x0001810000077ab9 */ /* 0x000fe40000000800 */
[----:B------:R-:W-:Y:S01]  /*1c70*/  @!P4 FMUL R13, R13, 0.5 ;  /* 0x3f0000000d0dc820 */ /* 0x000fe20000400000 */
[----:B------:R-:W2:Y:S01]  /*1c80*/  MUFU.EX2 R11, R11 ;  /* 0x0000000b000b7308 */ /* 0x000ea20000000800 */
[----:B----4-:R-:W-:Y:S01]  /*1c90*/  @!P2 FMUL R9, R9, R9 ;  /* 0x000000090909a220 */ /* 0x010fe20000400000 */
[----:B------:R-:W-:Y:S01]  /*1ca0*/  FSETP.GEU.AND P2, PT, R15, -126, PT ;  /* 0xc2fc00000f00780b */ /* 0x000fe20003f4e000 */
[----:B------:R-:W-:Y:S01]  /*1cb0*/  FFMA R53, R53, UR7, -R2 ;  /* 0x0000000735357c23 */ /* 0x000fe20008000802 */
[----:B------:R-:W-:-:S02]  /*1cc0*/  ULDC UR7, c[0x0][0x604] ;  /* 0x0001810000077ab9 */ /* 0x000fc40000000800 */
[--C-:B------:R-:W-:Y:S01]  /*1cd0*/  FFMA R56, R56, UR7, -R2.reuse ;  /* 0x0000000738387c23 */ /* 0x100fe20008000802 */
[----:B------:R-:W-:Y:S01]  /*1ce0*/  ULDC UR7, c[0x0][0x604] ;  /* 0x0001810000077ab9 */ /* 0x000fe20000000800 */
[----:B------:R-:W-:Y:S01]  /*1cf0*/  @!P6 FMUL R44, R44, 0.5 ;  /* 0x3f0000002c2ce820 */ /* 0x000fe20000400000 */
[----:B------:R-:W4:Y:S01]  /*1d00*/  MUFU.EX2 R13, R13 ;  /* 0x0000000d000d7308 */ /* 0x000f220000000800 */
[----:B---3--:R-:W-:Y:S01]  /*1d10*/  @!P1 FMUL R120, R120, R120 ;  /* 0x0000007878789220 */ /* 0x008fe20000400000 */
[--C-:B------:R-:W-:Y:S01]  /*1d20*/  FFMA R57, R57, UR7, -R2.reuse ;  /* 0x0000000739397c23 */ /* 0x100fe20008000802 */
[----:B------:R-:W-:Y:S01]  /*1d30*/  FSETP.GEU.AND P1, PT, R36, -126, PT ;  /* 0xc2fc00002400780b */ /* 0x000fe20003f2e000 */
[----:B------:R-:W-:Y:S02]  /*1d40*/  ULDC UR7, c[0x0][0x604] ;  /* 0x0001810000077ab9 */ /* 0x000fe40000000800 */
[----:B------:R-:W-:Y:S01]  /*1d50*/  @!P2 FMUL R15, R15, 0.5 ;  /* 0x3f0000000f0fa820 */ /* 0x000fe20000400000 */
[----:B------:R-:W-:Y:S01]  /*1d60*/  FFMA R60, R60, UR7, -R2 ;  /* 0x000000073c3c7c23 */ /* 0x000fe20008000802 */
[----:B--2---:R-:W-:Y:S01]  /*1d70*/  @!P5 FMUL R11, R11, R11 ;  /* 0x0000000b0b0bd220 */ /* 0x004fe20000400000 */
[----:B------:R-:W-:Y:S01]  /*1d80*/  FSETP.GEU.AND P5, PT, R17, -126, PT ;  /* 0xc2fc00001100780b */ /* 0x000fe20003fae000 */
[----:B------:R-:W2:Y:S01]  /*1d90*/  MUFU.EX2 R130, R44 ;  /* 0x0000002c00827308 */ /* 0x000ea20000000800 */
[----:B------:R-:W-:-:S02]  /*1da0*/  ULDC UR7, c[0x0][0x604] ;  /* 0x0001810000077ab9 */ /* 0x000fc40000000800 */
[--C-:B------:R-:W-:Y:S01]  /*1db0*/  FFMA R61, R61, UR7, -R2.reuse ;  /* 0x000000073d3d7c23 */ /* 0x100fe20008000802 */
[----:B------:R-:W-:Y:S02]  /*1dc0*/  ULDC UR7, c[0x0][0x604] ;  /* 0x0001810000077ab9 */ /* 0x000fe40000000800 */
[----:B------:R-:W-:Y:S01]  /*1dd0*/  @!P1 FMUL R36, R36, 0.5 ;  /* 0x3f00000024249820 */ /* 0x000fe20000400000 */
[----:B----4-:R-:W-:Y:S01]  /*1de0*/  @!P4 FMUL R13, R13, R13 ;  /* 0x0000000d0d0dc220 */ /* 0x010fe20000400000 */
[----:B------:R-:W3:Y:S01]  /*1df0*/  MUFU.EX2 R122, R28 ;  /* 0x0000001c007a7308 */ /* 0x000ee20000000800 */
[----:B------:R-:W-:Y:S01]  /*1e00*/  FSETP.GEU.AND P4, PT, R49, -126, PT ;  /* 0xc2fc00003100780b */ /* 0x000fe20003f8e000 */
[--C-:B------:R-:W-:Y:S01]  /*1e10*/  FFMA R64, R64, UR7, -R2.reuse ;  /* 0x0000000740407c23 */ /* 0x100fe20008000802 */
[----:B------:R-:W-:Y:S01]  /*1e20*/  ULDC UR7, c[0x0][0x604] ;  /* 0x0001810000077ab9 */ /* 0x000fe20000000800 */
[----:B------:R-:W-:Y:S01]  /*1e30*/  @!P5 FMUL R17, R17, 0.5 ;  /* 0x3f0000001111d820 */ /* 0x000fe20000400000 */
[----:B------:R-:W-:Y:S01]  /*1e40*/  FFMA R65, R65, UR7, -R2 ;  /* 0x0000000741417c23 */ /* 0x000fe20008000802 */
[----:B------:R-:W-:-:S02]  /*1e50*/  ULDC UR7, c[0x0][0x604] ;  /* 0x0001810000077ab9 */ /* 0x000fc40000000800 */
[----:B------:R-:W4:Y:S01]  /*1e60*/  MUFU.EX2 R15, R15 ;  /* 0x0000000f000f7308 */ /* 0x000f220000000800 */
[----:B--2---:R-:W-:Y:S01]  /*1e70*/  @!P6 FMUL R130, R130, R130 ;  /* 0x000000828282e220 */ /* 0x004fe20000400000 */
[----:B------:R-:W-:Y:S01]  /*1e80*/  FSETP.GEU.AND P6, PT, R56, -126, PT ;  /* 0xc2fc00003800780b */ /* 0x000fe20003fce000 */
[--C-:B------:R-:W-:Y:S01]  /*1e90*/  FFMA R68, R68, UR7, -R2.reuse ;  /* 0x0000000744447c23 */ /* 0x100fe20008000802 */
[----:B------:R-:W-:Y:S02]  /*1ea0*/  ULDC UR7, c[0x0][0x604] ;  /* 0x0001810000077ab9 */ /* 0x000fe40000000800 */
[----:B------:R-:W-:Y:S01]  /*1eb0*/  @!P4 FMUL R49, R49, 0.5 ;  /* 0x3f0000003131c820 */ /* 0x000fe20000400000 */
[----:B------:R-:W-:Y:S01]  /*1ec0*/  FFMA R69, R69, UR7, -R2 ;  /* 0x0000000745457c23 */ /* 0x000fe20008000802 */
[----:B------:R-:W2:Y:S01]  /*1ed0*/  MUFU.EX2 R17, R17 ;  /* 0x0000001100117308 */ /* 0x000ea20000000800 */
[----:B---3--:R-:W-:Y:S01]  /*1ee0*/  @!P3 FMUL R122, R122, R122 ;  /* 0x0000007a7a7ab220 */ /* 0x008fe20000400000 */
[----:B------:R-:W-:Y:S01]  /*1ef0*/  FSETP.GEU.AND P3, PT, R40, -126, PT ;  /* 0xc2fc00002800780b */ /* 0x000fe20003f6e000 */
[----:B------:R-:W-:-:S02]  /*1f00*/  ULDC UR7, c[0x0][0x604] ;  /* 0x0001810000077ab9 */ /* 0x000fc40000000800 */
[--C-:B------:R-:W-:Y:S01]  /*1f10*/  FFMA R72, R72, UR7, -R2.reuse ;  /* 0x0000000748487c23 */ /* 0x100fe20008000802 */
[----:B------:R-:W-:Y:S01]  /*1f20*/  ULDC UR7, c[0x0][0x604] ;  /* 0x0001810000077ab9 */ /* 0x000fe20000000800 */
[----:B------:R-:W-:Y:S01]  /*1f30*/  @!P6 FMUL R56, R56, 0.5 ;  /* 0x3f0000003838e820 */ /* 0x000fe20000400000 */
[----:B------:R-:W3:Y:S01]  /*1f40*/  MUFU.EX2 R126, R36 ;  /* 0x00000024007e7308 */ /* 0x000ee20000000800 */
[----:B----4-:R-:W-:Y:S01]  /*1f50*/  @!P2 FMUL R15, R15, R15 ;  /* 0x0000000f0f0fa220 */ /* 0x010fe20000400000 */
[----:B------:R-:W-:Y:S01]  /*1f60*/  FSETP.GEU.AND P2, PT, R53, -126, PT ;  /* 0xc2fc00003500780b */ /* 0x000fe20003f4e000 */
[--C-:B------:R-:W-:Y:S01]  /*1f70*/  FFMA R73, R73, UR7, -R2.reuse ;  /* 0x0000000749497c23 */ /* 0x100fe20008000802 */
[----:B------:R-:W-:Y:S02]  /*1f80*/  ULDC UR7, c[0x0][0x604] ;  /* 0x0001810000077ab9 */ /* 0x000fe40000000800 */
[----:B------:R-:W-:Y:S01]  /*1f90*/  FFMA R76, R76, UR7, -R2 ;  /* 0x000000074c4c7c23 */ /* 0x000fe20008000802 */
[----:B------:R-:W-:Y:S01]  /*1fa0*/  @!P3 FMUL R40, R40, 0.5 ;  /* 0x3f0000002828b820 */ /* 0x000fe20000400000 */
[----:B------:R-:W4:Y:S01]  /*1fb0*/  MUFU.EX2 R19, R56 ;  /* 0x0000003800137308 */ /* 0x000f220000000800 */
[----:B--2---:R-:W-:Y:S01]  /*1fc0*/  @!P5 FMUL R17, R17, R17 ;  /* 0x000000111111d220 */ /* 0x004fe20000400000 */
[----:B------:R-:W-:Y:S01]  /*1fd0*/  FSETP.GEU.AND P5, PT, R57, -126, PT ;  /* 0xc2fc00003900780b */ /* 0x000fe20003fae000 */
[----:B------:R-:W-:-:S02]  /*1fe0*/  ULDC UR7, c[0x0][0x604] ;  /* 0x0001810000077ab9 */ /* 0x000fc40000000800 */
[--C-:B------:R-:W-:Y:S01]  /*1ff0*/  FFMA R77, R77, UR7, -R2.reuse ;  /* 0x000000074d4d7c23 */ /* 0x100fe20008000802 */
[----:B------:R-:W-:Y:S01]  /*2000*/  ULDC UR7, c[0x0][0x604] ;  /* 0x0001810000077ab9 */ /* 0x000fe20000000800 */
[----:B------:R-:W-:Y:S01]  /*2010*/  @!P2 FMUL R53, R53, 0.5 ;  /* 0x3f0000003535a820 */ /* 0x000fe20000400000 */
[----:B------:R-:W2:Y:S01]  /*2020*/  MUFU.EX2 R49, R49 ;  /* 0x0000003100317308 */ /* 0x000ea20000000800 */
[----:B---3--:R-:W-:Y:S01]  /*2030*/  @!P1 FMUL R126, R126, R126 ;  /* 0x0000007e7e7e9220 */ /* 0x008fe20000400000 */
[----:B------:R-:W-:Y:S01]  /*2040*/  FSETP.GEU.AND P1, PT, R48, -126, PT ;  /* 0xc2fc00003000780b */ /* 0x000fe20003f2e000 */
[--C-:B------:R-:W-:Y:S01]  /*2050*/  FFMA R80, R80, UR7, -R2.reuse ;  /* 0x0000000750507c23 */ /* 0x100fe20008000802 */
[----:B------:R-:W-:Y:S02]  /*2060*/  ULDC UR7, c[0x0][0x604] ;  /* 0x0001810000077ab9 */ /* 0x000fe40000000800 */
[----:B------:R-:W-:Y:S01]  /*2070*/  FFMA R81, R81, UR7, -R2 ;  /* 0x0000000751517c23 */ /* 0x000fe20008000802 */
[----:B------:R-:W-:Y:S01]  /*2080*/  @!P5 FMUL R57, R57, 0.5 ;  /* 0x3f0000003939d820 */ /* 0x000fe20000400000 */
[----:B------:R-:W3:Y:S01]  /*2090*/  MUFU.EX2 R128, R40 ;  /* 0x0000002800807308 */ /* 0x000ee20000000800 */
[----:B----4-:R-:W-:Y:S01]  /*20a0*/  @!P6 FMUL R19, R19, R19 ;  /* 0x000000131313e220 */ /* 0x010fe20000400000 */
[----:B------:R-:W-:Y:S01]  /*20b0*/  FSETP.GEU.AND P6, PT, R68, -126, PT ;  /* 0xc2fc00004400780b */ /* 0x000fe20003fce000 */
[----:B------:R-:W-:-:S02]  /*20c0*/  ULDC UR7, c[0x0][0x604] ;  /* 0x0001810000077ab9 */ /* 0x000fc40000000800 */
[--C-:B------:R-:W-:Y:S01]  /*20d0*/  FFMA R84, R84, UR7, -R2.reuse ;  /* 0x0000000754547c23 */ /* 0x100fe20008000802 */
[----:B------:R-:W-:Y:S01]  /*20e0*/  ULDC UR7, c[0x0][0x604] ;  /* 0x0001810000077ab9 */ /* 0x000fe20000000800 */
[----:B------:R-:W-:Y:S01]  /*20f0*/  @!P1 FMUL R48, R48, 0.5 ;  /* 0x3f00000030309820 */ /* 0x000fe20000400000 */
[----:B------:R-:W4:Y:S01]  /*2100*/  MUFU.EX2 R53, R53 ;  /* 0x0000003500357308 */ /* 0x000f220000000800 */
[----:B--2---:R-:W-:Y:S01]  /*2110*/  @!P4 FMUL R49, R49, R49 ;  /* 0x000000313131c220 */ /* 0x004fe20000400000 */
[----:B------:R-:W-:Y:S01]  /*2120*/  FSETP.GEU.AND P4, PT, R61, -126, PT ;  /* 0xc2fc00003d00780b */ /* 0x000fe20003f8e000 */
[----:B------:R-:W-:Y:S01]  /*2130*/  FFMA R2, R85, UR7, -R2 ;  /* 0x0000000755027c23 */ /* 0x000fe20008000802 */
[----:B------:R-:W-:Y:S02]  /*2140*/  ULDC UR7, c[0x0][0x604] ;  /* 0x0001810000077ab9 */ /* 0x000fe40000000800 */
[----:B------:R-:W-:Y:S01]  /*2150*/  FMUL R0, R0, UR7 ;  /* 0x0000000700007c20 */ /* 0x000fe20008400000 */
[----:B------:R-:W-:Y:S01]  /*2160*/  @!P6 FMUL R68, R68, 0.5 ;  /* 0x3f0000004444e820 */ /* 0x000fe20000400000 */
        /* <DEDUP_REMOVED lines=38> */
[--C-:B------:R-:W-:Y:S01]  /*23d0*/  FFMA R39, R39, UR7, -R0.reuse ;  /* 0x0000000727277c23 */ /* 0x100fe20008000800 */
[----:B------:R-:W-:Y:S02]  /*23e0*/  ULDC UR7, c[0x0][0x604] ;  /* 0x0001810000077ab9 */ /* 0x000fe40000000800 */
[----:B------:R-:W-:Y:S01]  /*23f0*/  FFMA R42, R42, UR7, -R0 ;  /* 0x000000072a2a7c23 */ /* 0x000fe20008000800 */
        /* <DEDUP_REMOVED lines=11> */
[----:B------:R-:W-:Y:S01]  /*24b0*/  FFMA R46, R46, UR7, -R0 ;  /* 0x000000072e2e7c23 */ /* 0x000fe20008000800 */
[----:B------:R-:W-:Y:S01]  /*24c0*/  ULDC UR7, c[0x0][0x604] ;  /* 0x0001810000077ab9 */ /* 0x000fe20000000800 */
[----:B------:R-:W-:Y:S01]  /*24d0*/  FADD R22, R11, R140 ;  /* 0x0000008c0b167221 */ /* 0x000fe20000000000 */
        /* <DEDUP_REMOVED lines=41> */
[----:B------:R-:W-:Y:S01]  /*2770*/  ULDC UR7, c[0x0][0x604] ;  /* 0x0001810000077ab9 */ /* 0x000fe20000000800 */
[----:B------:R-:W-:Y:S01]  /*2780*/  FADD R6, R124, R23 ;  /* 0x000000177c067221 */ /* 0x000fe20000000000 */
[--C-:B------:R-:W-:Y:S01]  /*2790*/  FFMA R66, R66, UR7, -R0.reuse ;  /* 0x0000000742427c23 */ /* 0x100fe20008000800 */
[----:B------:R-:W-:Y:S01]  /*27a0*/  @!P3 FMUL R76, R76, 0.5 ;  /* 0x3f0000004c4cb820 */ /* 0x000fe20000400000 */
[----:B------:R-:W4:Y:S01]  /*27b0*/  MUFU.EX2 R29, R72 ;  /* 0x00000048001d7308 */ /* 0x000f220000000800 */
[----:B--2---:R-:W-:Y:S01]  /*27c0*/  @!P5 FMUL R148, R148, R148 ;  /* 0x000000949494d220 */ /* 0x004fe20000400000 */
[----:B------:R-:W-:Y:S01]  /*27d0*/  FSETP.GEU.AND P5, PT, R31, -126, PT ;  /* 0xc2fc00001f00780b */ /* 0x000fe20003fae000 */
[----:B------:R-:W-:Y:S01]  /*27e0*/  ULDC UR7, c[0x0][0x604] ;  /* 0x0001810000077ab9 */ /* 0x000fe20000000800 */
[----:B------:R-:W-:Y:S01]  /*27f0*/  F2FP.BF16.F32.PACK_AB R124, R11, R124 ;  /* 0x0000007c0b7c723e */ /* 0x000fe200000010ff */
[--C-:B------:R-:W-:Y:S01]  /*2800*/  FFMA R67, R67, UR7, -R0.reuse ;  /* 0x0000000743437c23 */ /* 0x100fe20008000800 */
[----:B------:R-:W-:Y:S01]  /*2810*/  ULDC UR7, c[0x0][0x604] ;  /* 0x0001810000077ab9 */ /* 0x000fe20000000800 */
[----:B------:R-:W-:Y:S01]  /*2820*/  @!P2 FMUL R27, R27, 0.5 ;  /* 0x3f0000001b1ba820 */ /* 0x000fe20000400000 */
[----:B------:R2:W5:Y:S01]  /*2830*/  MUFU.EX2 R150, R2 ;  /* 0x0000000200967308 */ /* 0x0005620000000800 */
[----:B---3--:R-:W-:Y:S01]  /*2840*/  @!P6 FMUL R123, R123, R123 ;  /* 0x0000007b7b7be220 */ /* 0x008fe20000400000 */
[----:B------:R-:W-:Y:S01]  /*2850*/  FSETP.GEU.AND P6, PT, R42, -126, PT ;  /* 0xc2fc00002a00780b */ /* 0x000fe20003fce000 */
[--C-:B------:R-:W-:Y:S01]  /*2860*/  FFMA R70, R70, UR7, -R0.reuse ;  /* 0x0000000746467c23 */ /* 0x100fe20008000800 */
[----:B------:R-:W-:Y:S01]  /*2870*/  ULDC UR7, c[0x0][0x604] ;  /* 0x0001810000077ab9 */ /* 0x000fe20000000800 */
[----:B------:R-:W-:Y:S01]  /*2880*/  F2FP.BF16.F32.PACK_AB R140, R140, R23 ;  /* 0x000000178c8c723e */ /* 0x000fe200000010ff */
[--C-:B------:R-:W-:Y:S01]  /*2890*/  FFMA R74, R74, UR7, -R0.reuse ;  /* 0x000000074a4a7c23 */ /* 0x100fe20008000800 */
[----:B------:R-:W-:Y:S01]  /*28a0*/  @!P5 FMUL R31, R31, 0.5 ;  /* 0x3f0000001f1fd820 */ /* 0x000fe20000400000 */
[----:B------:R-:W3:Y:S01]  /*28b0*/  MUFU.EX2 R33, R76 ;  /* 0x0000004c00217308 */ /* 0x000ee20000000800 */
[----:B----4-:R-:W-:Y:S01]  /*28c0*/  @!P1 FMUL R29, R29, R29 ;  /* 0x0000001d1d1d9220 */ /* 0x010fe20000400000 */
[----:B------:R-:W-:Y:S01]  /*28d0*/  FSETP.GEU.AND P1, PT, R84, -126, PT ;  /* 0xc2fc00005400780b */ /* 0x000fe20003f2e000 */
[----:B------:R-:W-:Y:S01]  /*28e0*/  ULDC UR7, c[0x0][0x604] ;  /* 0x0001810000077ab9 */ /* 0x000fe20000000800 */
[----:B--2---:R-:W-:Y:S01]  /*28f0*/  FADD R2, R120, R19 ;  /* 0x0000001378027221 */ /* 0x004fe20000000000 */
[--C-:B------:R-:W-:Y:S01]  /*2900*/  FFMA R71, R71, UR7, -R0.reuse ;  /* 0x0000000747477c23 */ /* 0x100fe20008000800 */
[----:B------:R-:W-:Y:S01]  /*2910*/  ULDC UR7, c[0x0][0x604] ;  /* 0x0001810000077ab9 */ /* 0x000fe20000000800 */
[----:B------:R-:W-:Y:S01]  /*2920*/  @!P6 FMUL R42, R42, 0.5 ;  /* 0x3f0000002a2ae820 */ /* 0x000fe20000400000 */
[----:B------:R2:W4:Y:S01]  /*2930*/  MUFU.EX2 R8, R27 ;  /* 0x0000001b00087308 */ /* 0x0005220000000800 */
[----:B-----5:R-:W-:Y:S01]  /*2940*/  @!P4 FMUL R150, R150, R150 ;  /* 0x000000969696c220 */ /* 0x020fe20000400000 */
[----:B------:R-:W-:Y:S01]  /*2950*/  FSETP.GEU.AND P4, PT, R35, -126, PT ;  /* 0xc2fc00002300780b */ /* 0x000fe20003f8e000 */
[--C-:B------:R-:W-:Y:S01]  /*2960*/  FFMA R75, R75, UR7, -R0.reuse ;  /* 0x000000074b4b7c23 */ /* 0x100fe20008000800 */
[----:B------:R-:W-:Y:S01]  /*2970*/  ULDC UR7, c[0x0][0x604] ;  /* 0x0001810000077ab9 */ /* 0x000fe20000000800 */
[----:B------:R-:W-:Y:S01]  /*2980*/  F2FP.BF16.F32.PACK_AB R120, R7, R120 ;  /* 0x000000780778723e */ /* 0x000fe200000010ff */
[--C-:B------:R-:W-:Y:S01]  /*2990*/  FFMA R82, R82, UR7, -R0.reuse ;  /* 0x0000000752527c23 */ /* 0x100fe20008000800 */
[----:B------:R-:W-:Y:S01]  /*29a0*/  @!P1 FMUL R84, R84, 0.5 ;  /* 0x3f00000054549820 */ /* 0x000fe20000400000 */
[----:B------:R5:W1:Y:S01]  /*29b0*/  MUFU.EX2 R10, R31 ;  /* 0x0000001f000a7308 */ /* 0x000a620000000800 */
[----:B---3--:R-:W-:Y:S01]  /*29c0*/  @!P3 FMUL R33, R33, R33 ;  /* 0x000000212121b220 */ /* 0x008fe20000400000 */
[----:B------:R-:W-:Y:S01]  /*29d0*/  FSETP.GEU.AND P3, PT, R26, -126, PT ;  /* 0xc2fc00001a00780b */ /* 0x000fe20003f6e000 */
[----:B------:R-:W-:Y:S01]  /*29e0*/  ULDC UR7, c[0x0][0x604] ;  /* 0x0001810000077ab9 */ /* 0x000fe20000000800 */
[----:B--2---:R-:W-:Y:S01]  /*29f0*/  FADD R27, R128, R29 ;  /* 0x0000001d801b7221 */ /* 0x004fe20000000000 */
[--C-:B------:R-:W-:Y:S01]  /*2a00*/  FFMA R83, R83, UR7, -R0.reuse ;  /* 0x0000000753537c23 */ /* 0x100fe20008000800 */
[----:B------:R-:W-:Y:S01]  /*2a10*/  ULDC UR7, c[0x0][0x604] ;  /* 0x0001810000077ab9 */ /* 0x000fe20000000800 */
[----:B------:R-:W-:Y:S01]  /*2a20*/  @!P4 FMUL R35, R35, 0.5 ;  /* 0x3f0000002323c820 */ /* 0x000fe20000400000 */
[----:B------:R-:W2:Y:S01]  /*2a30*/  MUFU.EX2 R129, R42 ;  /* 0x0000002a00817308 */ /* 0x000ea20000000800 */
[----:B----4-:R-:W-:Y:S01]  /*2a40*/  @!P2 FMUL R8, R8, R8 ;  /* 0x000000080808a220 */ /* 0x010fe20000400000 */
[----:B------:R-:W-:Y:S01]  /*2a50*/  FSETP.GEU.AND P2, PT, R39, -126, PT ;  /* 0xc2fc00002700780b */ /* 0x000fe20003f4e000 */
[--C-:B------:R-:W-:Y:S01]  /*2a60*/  FFMA R78, R78, UR7, -R0.reuse ;  /* 0x000000074e4e7c23 */ /* 0x100fe20008000800 */
[----:B------:R-:W-:Y:S01]  /*2a70*/  ULDC UR7, c[0x0][0x604] ;  /* 0x0001810000077ab9 */ /* 0x000fe20000000800 */
[----:B-----5:R-:W-:Y:S01]  /*2a80*/  FADD R31, R132, R37 ;  /* 0x00000025841f7221 */ /* 0x020fe20000000000 */
[--C-:B------:R-:W-:Y:S01]  /*2a90*/  FFMA R79, R79, UR7, -R0.reuse ;  /* 0x000000074f4f7c23 */ /* 0x100fe20008000800 */
[----:B------:R-:W-:Y:S01]  /*2aa0*/  @!P3 FMUL R26, R26, 0.5 ;  /* 0x3f0000001a1ab820 */ /* 0x000fe20000400000 */
[----:B------:R-:W3:Y:S01]  /*2ab0*/  MUFU.EX2 R41, R84 ;  /* 0x0000005400297308 */ /* 0x000ee20000000800 */
[----:B-1----:R-:W-:Y:S01]  /*2ac0*/  @!P5 FMUL R10, R10, R10 ;  /* 0x0000000a0a0ad220 */ /* 0x002fe20000400000 */
[----:B------:R-:W-:Y:S01]  /*2ad0*/  FSETP.GEU.AND P5, PT, R43, -126, PT ;  /* 0xc2fc00002b00780b */ /* 0x000fe20003fae000 */
[----:B------:R-:W-:Y:S01]  /*2ae0*/  ULDC UR7, c[0x0][0x604] ;  /* 0x0001810000077ab9 */ /* 0x000fe20000000800 */
[----:B------:R-:W-:Y:S01]  /*2af0*/  FADD R24, R2, R27 ;  /* 0x0000001b02187221 */ /* 0x000fe20000000000 */
[--C-:B------:R-:W-:Y:S01]  /*2b00*/  FFMA R86, R86, UR7, -R0.reuse ;  /* 0x0000000756567c23 */ /* 0x100fe20008000800 */
[----:B------:R-:W-:Y:S01]  /*2b10*/  FFMA R0, R87, UR10, -R0 ;  /* 0x0000000a57007c23 */ /* 0x000fe20008000800 */
[----:B------:R-:W-:Y:S01]  /*2b20*/  @!P2 FMUL R39, R39, 0.5 ;  /* 0x3f0000002727a820 */ /* 0x000fe20000400000 */
[----:B------:R1:W4:Y:S01]  /*2b30*/  MUFU.EX2 R12, R35 ;  /* 0x00000023000c7308 */ /* 0x0003220000000800 */
[----:B--2---:R-:W-:Y:S01]  /*2b40*/  @!P6 FMUL R129, R129, R129 ;  /* 0x000000818181e220 */ /* 0x004fe20000400000 */
[----:B------:R-:W-:Y:S01]  /*2b50*/  FSETP.GEU.AND P6, PT, R54, -126, PT ;  /* 0xc2fc00003600780b */ /* 0x000fe20003fce000 */
[----:B------:R-:W-:Y:S01]  /*2b60*/  FADD R2, R7, R136 ;  /* 0x0000008807027221 */ /* 0x000fe20000000000 */
[C---:B------:R-:W-:Y:S01]  /*2b70*/  FADD R27, R15.reuse, R144 ;  /* 0x000000900f1b7221 */ /* 0x040fe20000000000 */
[----:B------:R-:W-:-:S02]  /*2b80*/  F2FP.BF16.F32.PACK_AB R128, R15, R128 ;  /* 0x000000800f80723e */ /* 0x000fc400000010ff */
[----:B------:R-:W-:Y:S01]  /*2b90*/  @!P5 FMUL R43, R43, 0.5 ;  /* 0x3f0000002b2bd820 */ /* 0x000fe20000400000 */
[----:B------:R2:W5:Y:S01]  /*2ba0*/  MUFU.EX2 R121, R26 ;  /* 0x0000001a00797308 */ /* 0x0005620000000800 */
[----:B---3--:R-:W-:Y:S01]  /*2bb0*/  @!P1 FMUL R41, R41, R41 ;  /* 0x0000002929299220 */ /* 0x008fe20000400000 */
[----:B------:R-:W-:Y:S01]  /*2bc0*/  FSETP.GEU.AND P1, PT, R34, -126, PT ;  /* 0xc2fc00002200780b */ /* 0x000fe20003f2e000 */
[C---:B-1----:R-:W-:Y:S01]  /*2bd0*/  FADD R35, R49.reuse, R148 ;  /* 0x0000009431237221 */ /* 0x042fe20000000000 */
[----:B------:R-:W-:Y:S02]  /*2be0*/  F2FP.BF16.F32.PACK_AB R132, R49, R132 ;  /* 0x000000843184723e */ /* 0x000fe400000010ff */
[----:B------:R-:W-:Y:S01]  /*2bf0*/  F2FP.BF16.F32.PACK_AB R136, R136, R19 ;  /* 0x000000138888723e */ /* 0x000fe200000010ff */
[----:B------:R-:W-:Y:S01]  /*2c00*/  @!P6 FMUL R54, R54, 0.5 ;  /* 0x3f0000003636e820 */ /* 0x000fe20000400000 */
[----:B------:R1:W3:Y:S01]  /*2c10*/  MUFU.EX2 R14, R39 ;  /* 0x00000027000e7308 */ /* 0x0002e20000000800 */
[----:B----4-:R-:W-:Y:S01]  /*2c20*/  @!P4 FMUL R12, R12, R12 ;  /* 0x0000000c0c0cc220 */ /* 0x010fe20000400000 */
[----:B------:R-:W-:Y:S01]  /*2c30*/  FSETP.GEU.AND P4, PT, R47, -126, PT ;  /* 0xc2fc00002f00780b */ /* 0x000fe20003f8e000 */
[----:B--2---:R-:W-:Y:S01]  /*2c40*/  FADD R26, R2, R27 ;  /* 0x0000001b021a7221 */ /* 0x004fe20000000000 */
[----:B------:R-:W-:Y:S01]  /*2c50*/  FADD R2, R9, R138 ;  /* 0x0000008a09027221 */ /* 0x000fe20000000000 */
[----:B------:R-:W-:Y:S01]  /*2c60*/  FADD R27, R17, R146 ;  /* 0x00000092111b7221 */ /* 0x000fe20000000000 */
[----:B------:R-:W-:Y:S01]  /*2c70*/  F2FP.BF16.F32.PACK_AB R138, R138, R21 ;  /* 0x000000158a8a723e */ /* 0x000fe200000010ff */
[----:B------:R-:W-:Y:S01]  /*2c80*/  @!P1 FMUL R34, R34, 0.5 ;  /* 0x3f00000022229820 */ /* 0x000fe20000400000 */
[----:B------:R2:W4:Y:S01]  /*2c90*/  MUFU.EX2 R16, R43 ;  /* 0x0000002b00107308 */ /* 0x0005220000000800 */
[----:B-----5:R-:W-:Y:S01]  /*2ca0*/  @!P3 FMUL R121, R121, R121 ;  /* 0x000000797979b220 */ /* 0x020fe20000400000 */
[----:B------:R-:W-:Y:S01]  /*2cb0*/  FSETP.GEU.AND P3, PT, R38, -126, PT ;  /* 0xc2fc00002600780b */ /* 0x000fe20003f6e000 */
[----:B-1----:R-:W-:Y:S01]  /*2cc0*/  FADD R39, R6, R31 ;  /* 0x0000001f06277221 */ /* 0x002fe20000000000 */
[----:B------:R-:W-:Y:S01]  /*2cd0*/  FADD R6, R122, R21 ;  /* 0x000000157a067221 */ /* 0x000fe20000000000 */
[----:B------:R-:W-:Y:S01]  /*2ce0*/  FADD R31, R130, R33 ;  /* 0x00000021821f7221 */ /* 0x000fe20000000000 */
[----:B------:R-:W-:Y:S01]  /*2cf0*/  FADD R2, R2, R27 ;  /* 0x0000001b02027221 */ /* 0x000fe20000000000 */
[----:B------:R-:W-:Y:S01]  /*2d00*/  @!P4 FMUL R47, R47, 0.5 ;  /* 0x3f0000002f2fc820 */ /* 0x000fe20000400000 */
[----:B------:R-:W1:Y:S01]  /*2d10*/  MUFU.EX2 R125, R34 ;  /* 0x00000022007d7308 */ /* 0x000e620000000800 */
[----:B---3--:R-:W-:Y:S01]  /*2d20*/  @!P2 FMUL R14, R14, R14 ;  /* 0x0000000e0e0ea220 */ /* 0x008fe20000400000 */
[----:B------:R-:W-:Y:S01]  /*2d30*/  FSETP.GEU.AND P2, PT, R51, -126, PT ;  /* 0xc2fc00003300780b */ /* 0x000fe20003f4e000 */
[----:B------:R-:W-:Y:S01]  /*2d40*/  FADD R28, R6, R31 ;  /* 0x0000001f061c7221 */ /* 0x000fe20000000000 */
[----:B------:R-:W-:Y:S01]  /*2d50*/  FADD R6, R126, R25 ;  /* 0x000000197e067221 */ /* 0x000fe20000000000 */
[----:B------:R-:W-:Y:S01]  /*2d60*/  FADD R31, R134, R41 ;  /* 0x00000029861f7221 */ /* 0x000fe20000000000 */
[----:B--2---:R-:W-:Y:S01]  /*2d70*/  FADD R43, R22, R35 ;  /* 0x00000023162b7221 */ /* 0x004fe20000000000 */
[----:B------:R-:W-:Y:S01]  /*2d80*/  @!P3 FMUL R38, R38, 0.5 ;  /* 0x3f0000002626b820 */ /* 0x000fe20000400000 */
[----:B------:R-:W2:Y:S01]  /*2d90*/  MUFU.EX2 R18, R47 ;  /* 0x0000002f00127308 */ /* 0x000ea20000000800 */
[----:B----4-:R-:W-:Y:S01]  /*2da0*/  @!P5 FMUL R16, R16, R16 ;  /* 0x000000101010d220 */ /* 0x010fe20000400000 */
[----:B------:R-:W-:Y:S01]  /*2db0*/  FSETP.GEU.AND P5, PT, R55, -126, PT ;  /* 0xc2fc00003700780b */ /* 0x000fe20003fae000 */
[----:B------:R-:W-:Y:S01]  /*2dc0*/  FADD R31, R6, R31 ;  /* 0x0000001f061f7221 */ /* 0x000fe20000000000 */
[----:B------:R-:W-:Y:S01]  /*2dd0*/  FADD R22, R13, R142 ;  /* 0x0000008e0d167221 */ /* 0x000fe20000000000 */
[----:B------:R-:W-:Y:S01]  /*2de0*/  FADD R35, R53, R150 ;  /* 0x0000009635237221 */ /* 0x000fe20000000000 */
[----:B------:R-:W-:Y:S01]  /*2df0*/  FADD R24, R24, R39 ;  /* 0x0000002718187221 */ /* 0x000fe20000000000 */
[----:B------:R-:W-:Y:S01]  /*2e00*/  @!P2 FMUL R51, R51, 0.5 ;  /* 0x3f0000003333a820 */ /* 0x000fe20000400000 */
[----:B------:R-:W3:Y:S01]  /*2e10*/  MUFU.EX2 R54, R54 ;  /* 0x0000003600367308 */ /* 0x000ee20000000800 */
[----:B-1----:R-:W-:Y:S01]  /*2e20*/  @!P1 FMUL R125, R125, R125 ;  /* 0x0000007d7d7d9220 */ /* 0x002fe20000400000 */
[----:B------:R-:W-:Y:S01]  /*2e30*/  FSETP.GEU.AND P1, PT, R46, -126, PT ;  /* 0xc2fc00002e00780b */ /* 0x000fe20003f2e000 */
[----:B------:R-:W-:Y:S01]  /*2e40*/  FADD R35, R22, R35 ;  /* 0x0000002316237221 */ /* 0x000fe20000000000 */
[----:B------:R-:W-:Y:S01]  /*2e50*/  FADD R26, R26, R43 ;  /* 0x0000002b1a1a7221 */ /* 0x000fe20000000000 */
[----:B------:R-:W-:Y:S01]  /*2e60*/  FADD R31, R28, R31 ;  /* 0x0000001f1c1f7221 */ /* 0x000fe20000000000 */
[----:B------:R-:W-:Y:S01]  /*2e70*/  F2FP.BF16.F32.PACK_AB R122, R9, R122 ;  /* 0x0000007a097a723e */ /* 0x000fe200000010ff */
[----:B------:R-:W-:Y:S01]  /*2e80*/  @!P5 FMUL R55, R55, 0.5 ;  /* 0x3f0000003737d820 */ /* 0x000fe20000400000 */
[----:B------:R-:W1:Y:S01]  /*2e90*/  MUFU.EX2 R127, R38 ;  /* 0x00000026007f7308 */ /* 0x000e620000000800 */
[----:B--2---:R-:W-:Y:S01]  /*2ea0*/  @!P4 FMUL R18, R18, R18 ;  /* 0x000000121212c220 */ /* 0x004fe20000400000 */
[----:B------:R-:W-:Y:S01]  /*2eb0*/  FSETP.GEU.AND P4, PT, R59, -126, PT ;  /* 0xc2fc00003b00780b */ /* 0x000fe20003f8e000 */
[----:B------:R-:W-:Y:S01]  /*2ec0*/  FADD R35, R2, R35 ;  /* 0x0000002302237221 */ /* 0x000fe20000000000 */
[----:B------:R-:W-:Y:S01]  /*2ed0*/  FADD R24, R24, R31 ;  /* 0x0000001f18187221 */ /* 0x000fe20000000000 */
[----:B------:R-:W-:-:S02]  /*2ee0*/  F2FP.BF16.F32.PACK_AB R126, R13, R126 ;  /* 0x0000007e0d7e723e */ /* 0x000fc400000010ff */
[----:B------:R-:W-:Y:S01]  /*2ef0*/  @!P1 FMUL R46, R46, 0.5 ;  /* 0x3f0000002e2e9820 */ /* 0x000fe20000400000 */
[----:B------:R-:W2:Y:S01]  /*2f00*/  MUFU.EX2 R20, R51 ;  /* 0x0000003300147308 */ /* 0x000ea20000000800 */
[----:B---3--:R-:W-:Y:S01]  /*2f10*/  @!P6 FMUL R54, R54, R54 ;  /* 0x000000363636e220 */ /* 0x008fe20000400000 */
[----:B------:R-:W-:Y:S01]  /*2f20*/  FSETP.GEU.AND P6, PT, R66, -126, PT ;  /* 0xc2fc00004200780b */ /* 0x000fe20003fce000 */
[----:B------:R-:W-:Y:S01]  /*2f30*/  FADD R35, R26, R35 ;  /* 0x000000231a237221 */ /* 0x000fe20000000000 */
[----:B------:R-:W-:Y:S02]  /*2f40*/  F2FP.BF16.F32.PACK_AB R130, R17, R130 ;  /* 0x000000821182723e */ /* 0x000fe400000010ff */
[----:B------:R-:W-:Y:S01]  /*2f50*/  F2FP.BF16.F32.PACK_AB R134, R53, R134 ;  /* 0x000000863586723e */ /* 0x000fe200000010ff */
[----:B------:R-:W-:Y:S01]  /*2f60*/  @!P4 FMUL R59, R59, 0.5 ;  /* 0x3f0000003b3bc820 */ /* 0x000fe20000400000 */
[----:B------:R-:W3:Y:S01]  /*2f70*/  MUFU.EX2 R135, R55 ;  /* 0x0000003700877308 */ /* 0x000ee20000000800 */
[----:B-1----:R-:W-:Y:S01]  /*2f80*/  @!P3 FMUL R127, R127, R127 ;  /* 0x0000007f7f7fb220 */ /* 0x002fe20000400000 */
[----:B------:R-:W-:Y:S01]  /*2f90*/  FSETP.GEU.AND P3, PT, R50, -126, PT ;  /* 0xc2fc00003200780b */ /* 0x000fe20003f6e000 */
[----:B------:R-:W-:Y:S01]  /*2fa0*/  FADD R2, R24, R35 ;  /* 0x0000002318027221 */ /* 0x000fe20000000000 */
[----:B------:R-:W-:-:S02]  /*2fb0*/  F2FP.BF16.F32.PACK_AB R142, R142, R25 ;  /* 0x000000198e8e723e */ /* 0x000fc400000010ff */
[----:B------:R-:W-:Y:S01]  /*2fc0*/  F2FP.BF16.F32.PACK_AB R144, R144, R29 ;  /* 0x0000001d9090723e */ /* 0x000fe200000010ff */
[----:B------:R-:W-:Y:S01]  /*2fd0*/  @!P6 FMUL R66, R66, 0.5 ;  /* 0x3f0000004242e820 */ /* 0x000fe20000400000 */
[----:B------:R-:W1:Y:S01]  /*2fe0*/  MUFU.EX2 R131, R46 ;  /* 0x0000002e00837308 */ /* 0x000e620000000800 */
[----:B--2---:R-:W-:Y:S01]  /*2ff0*/  @!P2 FMUL R20, R20, R20 ;  /* 0x000000141414a220 */ /* 0x004fe20000400000 */
[----:B------:R-:W-:Y:S02]  /*3000*/  FSETP.GEU.AND P2, PT, R63, -126, PT ;  /* 0xc2fc00003f00780b */ /* 0x000fe40003f4e000 */
[----:B------:R-:W-:Y:S02]  /*3010*/  F2FP.BF16.F32.PACK_AB R146, R146, R33 ;  /* 0x000000219292723e */ /* 0x000fe400000010ff */
[----:B------:R-:W-:Y:S01]  /*3020*/  F2FP.BF16.F32.PACK_AB R148, R148, R37 ;  /* 0x000000259494723e */ /* 0x000fe200000010ff */
[----:B------:R-:W-:Y:S01]  /*3030*/  @!P3 FMUL R50, R50, 0.5 ;  /* 0x3f0000003232b820 */ /* 0x000fe20000400000 */
[----:B------:R-:W2:Y:S01]  /*3040*/  MUFU.EX2 R137, R59 ;  /* 0x0000003b00897308 */ /* 0x000ea20000000800 */
[----:B---3--:R-:W-:Y:S01]  /*3050*/  @!P5 FMUL R135, R135, R135 ;  /* 0x000000878787d220 */ /* 0x008fe20000400000 */
[----:B------:R-:W-:-:S02]  /*3060*/  FSETP.GEU.AND P5, PT, R67, -126, PT ;  /* 0xc2fc00004300780b */ /* 0x000fc40003fae000 */
[----:B------:R-:W-:-:S03]  /*3070*/  F2FP.BF16.F32.PACK_AB R150, R150, R41 ;  /* 0x000000299696723e */ /* 0x000fc600000010ff */
[----:B------:R-:W-:Y:S01]  /*3080*/  @!P2 FMUL R63, R63, 0.5 ;  /* 0x3f0000003f3fa820 */ /* 0x000fe20000400000 */
[----:B------:R-:W3:Y:S01]  /*3090*/  MUFU.EX2 R133, R50 ;  /* 0x0000003200857308 */ /* 0x000ee20000000800 */
[----:B-1----:R-:W-:Y:S01]  /*30a0*/  @!P1 FMUL R131, R131, R131 ;  /* 0x0000008383839220 */ /* 0x002fe20000400000 */
[----:B------:R-:W-:-:S05]  /*30b0*/  FSETP.GEU.AND P1, PT, R58, -126, PT ;  /* 0xc2fc00003a00780b */ /* 0x000fca0003f2e000 */
[----:B------:R-:W-:Y:S01]  /*30c0*/  @!P5 FMUL R67, R67, 0.5 ;  /* 0x3f0000004343d820 */ /* 0x000fe20000400000 */
[----:B------:R-:W1:Y:S01]  /*30d0*/  MUFU.EX2 R66, R66 ;  /* 0x0000004200427308 */ /* 0x000e620000000800 */
[----:B--2---:R-:W-:Y:S01]  /*30e0*/  @!P4 FMUL R137, R137, R137 ;  /* 0x000000898989c220 */ /* 0x004fe20000400000 */
[----:B------:R-:W-:-:S03]  /*30f0*/  FSETP.GEU.AND P4, PT, R74, -126, PT ;  /* 0xc2fc00004a00780b */ /* 0x000fc60003f8e000 */
[----:B------:R-:W-:Y:S02]  /*3100*/  FADD R27, R8, R137 ;  /* 0x00000089081b7221 */ /* 0x000fe40000000000 */
[----:B------:R-:W-:Y:S01]  /*3110*/  @!P1 FMUL R58, R58, 0.5 ;  /* 0x3f0000003a3a9820 */ /* 0x000fe20000400000 */
[----:B------:R-:W2:Y:S01]  /*3120*/  MUFU.EX2 R139, R63 ;  /* 0x0000003f008b7308 */ /* 0x000ea20000000800 */
[----:B---3--:R-:W-:Y:S01]  /*3130*/  @!P3 FMUL R133, R133, R133 ;  /* 0x000000858585b220 */ /* 0x008fe20000400000 */
[----:B------:R-:W-:-:S05]  /*3140*/  FSETP.GEU.AND P3, PT, R62, -126, PT ;  /* 0xc2fc00003e00780b */ /* 0x000fca0003f6e000 */
[----:B------:R-:W-:Y:S01]  /*3150*/  @!P4 FMUL R74, R74, 0.5 ;  /* 0x3f0000004a4ac820 */ /* 0x000fe20000400000 */
[----:B------:R-:W3:Y:S01]  /*3160*/  MUFU.EX2 R141, R67 ;  /* 0x00000043008d7308 */ /* 0x000ee20000000800 */
[----:B-1----:R-:W-:Y:S01]  /*3170*/  @!P6 FMUL R66, R66, R66 ;  /* 0x000000424242e220 */ /* 0x002fe20000400000 */
[----:B------:R-:W-:-:S03]  /*3180*/  FSETP.GEU.AND P6, PT, R82, -126, PT ;  /* 0xc2fc00005200780b */ /* 0x000fc60003fce000 */
[----:B------:R-:W-:Y:S01]  /*3190*/  FADD R30, R125, R66 ;  /* 0x000000427d1e7221 */ /* 0x000fe20000000000 */
[----:B------:R-:W-:Y:S01]  /*31a0*/  F2FP.BF16.F32.PACK_AB R125, R12, R125 ;  /* 0x0000007d0c7d723e */ /* 0x000fe200000010ff */
[----:B------:R-:W-:Y:S01]  /*31b0*/  @!P3 FMUL R62, R62, 0.5 ;  /* 0x3f0000003e3eb820 */ /* 0x000fe20000400000 */
[----:B------:R-:W1:Y:S01]  /*31c0*/  MUFU.EX2 R58, R58 ;  /* 0x0000003a003a7308 */ /* 0x000e620000000800 */
[----:B--2---:R-:W-:Y:S01]  /*31d0*/  @!P2 FMUL R139, R139, R139 ;  /* 0x0000008b8b8ba220 */ /* 0x004fe20000400000 */
[----:B------:R-:W-:-:S05]  /*31e0*/  FSETP.GEU.AND P2, PT, R75, -126, PT ;  /* 0xc2fc00004b00780b */ /* 0x000fca0003f4e000 */
[----:B------:R-:W-:Y:S01]  /*31f0*/  @!P6 FMUL R82, R82, 0.5 ;  /* 0x3f0000005252e820 */ /* 0x000fe20000400000 */
[----:B------:R-:W2:Y:S01]  /*3200*/  MUFU.EX2 R74, R74 ;  /* 0x0000004a004a7308 */ /* 0x000ea20000000800 */
[----:B---3--:R-:W-:Y:S01]  /*3210*/  @!P5 FMUL R141, R141, R141 ;  /* 0x0000008d8d8dd220 */ /* 0x008fe20000400000 */
[----:B------:R-:W-:-:S03]  /*3220*/  FSETP.GEU.AND P5, PT, R83, -126, PT ;  /* 0xc2fc00005300780b */ /* 0x000fc60003fae000 */
[----:B------:R-:W-:Y:S01]  /*3230*/  FADD R32, R12, R141 ;  /* 0x0000008d0c207221 */ /* 0x000fe20000000000 */
[----:B------:R-:W-:Y:S01]  /*3240*/  F2FP.BF16.F32.PACK_AB R141, R141, R66 ;  /* 0x000000428d8d723e */ /* 0x000fe200000010ff */
        /* <DEDUP_REMOVED lines=9> */
[----:B------:R-:W-:Y:S02]  /*32e0*/  FSETP.GEU.AND P4, PT, R78, -126, PT ;  /* 0xc2fc00004e00780b */ /* 0x000fe40003f8e000 */
[----:B------:R-:W-:Y:S01]  /*32f0*/  F2FP.BF16.F32.PACK_AB R137, R137, R58 ;  /* 0x0000003a8989723e */ /* 0x000fe200000010ff */
[----:B------:R-:W-:Y:S01]  /*3300*/  FADD R45, R129, R74 ;  /* 0x0000004a812d7221 */ /* 0x000fe20000000000 */
[----:B------:R-:W-:Y:S01]  /*3310*/  F2FP.BF16.F32.PACK_AB R129, R16, R129 ;  /* 0x000000811081723e */ /* 0x000fe200000010ff */
[----:B------:R-:W-:Y:S01]  /*3320*/  @!P1 FMUL R70, R70, 0.5 ;  /* 0x3f00000046469820 */ /* 0x000fe20000400000 */
[----:B------:R-:W2:Y:S01]  /*3330*/  MUFU.EX2 R82, R82 ;  /* 0x0000005200527308 */ /* 0x000ea20000000800 */
[----:B---3--:R-:W-:Y:S01]  /*3340*/  @!P3 FMUL R62, R62, R62 ;  /* 0x0000003e3e3eb220 */ /* 0x008fe20000400000 */
[----:B------:R-:W-:Y:S01]  /*3350*/  FSETP.GEU.AND P3, PT, R71, -126, PT ;  /* 0xc2fc00004700780b */ /* 0x000fe20003f6e000 */
[----:B------:R-:W-:Y:S01]  /*3360*/  FADD R36, R22, R45 ;  /* 0x0000002d16247221 */ /* 0x000fe20000000000 */
[----:B------:R-:W-:-:S02]  /*3370*/  FADD R22, R10, R139 ;  /* 0x0000008b0a167221 */ /* 0x000fc40000000000 */
        /* <DEDUP_REMOVED lines=10> */
[----:B------:R-:W-:Y:S01]  /*3420*/  FSETP.GEU.AND P6, PT, R86, -126, PT ;  /* 0xc2fc00005600780b */ /* 0x000fe20003fce000 */
[----:B------:R-:W-:Y:S02]  /*3430*/  FADD R34, R27, R34 ;  /* 0x000000221b227221 */ /* 0x000fe40000000000 */
[----:B------:R-:W-:Y:S01]  /*3440*/  FADD R47, R133, R82 ;  /* 0x00000052852f7221 */ /* 0x000fe20000000000 */
[----:B------:R-:W-:Y:S01]  /*3450*/  F2FP.BF16.F32.PACK_AB R133, R20, R133 ;  /* 0x000000851485723e */ /* 0x000fe200000010ff */
[----:B------:R-:W-:Y:S01]  /*3460*/  @!P2 FMUL R79, R79, 0.5 ;  /* 0x3f0000004f4fa820 */ /* 0x000fe20000400000 */
[----:B------:R-:W2:Y:S01]  /*3470*/  MUFU.EX2 R143, R71 ;  /* 0x00000047008f7308 */ /* 0x000ea20000000800 */
[----:B---3--:R-:W-:Y:S01]  /*3480*/  @!P5 FMUL R149, R149, R149 ;  /* 0x000000959595d220 */ /* 0x008fe20000400000 */
[----:B------:R-:W-:Y:S01]  /*3490*/  FSETP.GEU.AND P5, PT, R0, -126, PT ;  /* 0xc2fc00000000780b */ /* 0x000fe20003fae000 */
[----:B------:R-:W-:-:S02]  /*34a0*/  FADD R55, R30, R47 ;  /* 0x0000002f1e377221 */ /* 0x000fc40000000000 */
[----:B------:R-:W-:Y:S01]  /*34b0*/  FADD R51, R20, R149 ;  /* 0x0000009514337221 */ /* 0x000fe20000000000 */
[----:B------:R-:W-:Y:S01]  /*34c0*/  F2FP.BF16.F32.PACK_AB R149, R149, R82 ;  /* 0x000000529595723e */ /* 0x000fe200000010ff */
[----:B------:R-:W-:Y:S01]  /*34d0*/  @!P6 FMUL R86, R86, 0.5 ;  /* 0x3f0000005656e820 */ /* 0x000fe20000400000 */
[----:B------:R-:W3:Y:S01]  /*34e0*/  MUFU.EX2 R78, R78 ;  /* 0x0000004e004e7308 */ /* 0x000ee20000000800 */
[----:B-1----:R-:W-:Y:S01]  /*34f0*/  @!P1 FMUL R70, R70, R70 ;  /* 0x0000004646469220 */ /* 0x002fe20000400000 */
[----:B------:R-:W-:Y:S01]  /*3500*/  FADD R57, R32, R51 ;  /* 0x0000003320397221 */ /* 0x000fe20000000000 */
[----:B------:R-:W-:Y:S02]  /*3510*/  FADD R36, R36, R55 ;  /* 0x0000003724247221 */ /* 0x000fe40000000000 */
[----:B------:R-:W-:Y:S01]  /*3520*/  FADD R27, R127, R70 ;  /* 0x000000467f1b7221 */ /* 0x000fe20000000000 */
[----:B------:R-:W-:Y:S01]  /*3530*/  FADD R34, R34, R57 ;  /* 0x0000003922227221 */ /* 0x000fe20000000000 */
[----:B------:R-:W-:Y:S01]  /*3540*/  @!P5 FMUL R0, R0, 0.5 ;  /* 0x3f0000000000d820 */ /* 0x000fe20000400000 */
[----:B------:R-:W1:Y:S01]  /*3550*/  MUFU.EX2 R147, R79 ;  /* 0x0000004f00937308 */ /* 0x000e620000000800 */
[----:B--2---:R-:W-:Y:S01]  /*3560*/  @!P3 FMUL R143, R143, R143 ;  /* 0x0000008f8f8fb220 */ /* 0x004fe20000400000 */
[----:B------:R-:W-:-:S03]  /*3570*/  F2FP.BF16.F32.PACK_AB R127, R14, R127 ;  /* 0x0000007f0e7f723e */ /* 0x000fc600000010ff */
[----:B------:R-:W-:Y:S01]  /*3580*/  FADD R30, R14, R143 ;  /* 0x0000008f0e1e7221 */ /* 0x000fe20000000000 */
[----:B------:R-:W-:Y:S02]  /*3590*/  F2FP.BF16.F32.PACK_AB R143, R143, R70 ;  /* 0x000000468f8f723e */ /* 0x000fe400000010ff */
[----:B------:R-:W2:Y:S01]  /*35a0*/  MUFU.EX2 R151, R86 ;  /* 0x0000005600977308 */ /* 0x000ea20000000800 */
[----:B---3--:R-:W-:-:S04]  /*35b0*/  @!P4 FMUL R78, R78, R78 ;  /* 0x0000004e4e4ec220 */ /* 0x008fc80000400000 */
[----:B------:R-:W-:Y:S01]  /*35c0*/  FADD R45, R131, R78 ;  /* 0x0000004e832d7221 */ /* 0x000fe20000000000 */
[----:B------:R-:W-:Y:S02]  /*35d0*/  F2FP.BF16.F32.PACK_AB R131, R18, R131 ;  /* 0x000000831283723e */ /* 0x000fe400000010ff */
[----:B------:R3:W4:Y:S01]  /*35e0*/  MUFU.EX2 R6, R0 ;  /* 0x0000000000067308 */ /* 0x0007220000000800 */
[----:B-1----:R-:W-:-:S04]  /*35f0*/  @!P2 FMUL R147, R147, R147 ;  /* 0x000000939393a220 */ /* 0x002fc80000400000 */
[----:B------:R-:W-:Y:S01]  /*3600*/  FADD R47, R18, R147 ;  /* 0x00000093122f7221 */ /* 0x000fe20000000000 */
[----:B------:R-:W-:Y:S01]  /*3610*/  F2FP.BF16.F32.PACK_AB R147, R147, R78 ;  /* 0x0000004e9393723e */ /* 0x000fe200000010ff */
[----:B--2---:R-:W-:Y:S01]  /*3620*/  @!P6 FMUL R151, R151, R151 ;  /* 0x000000979797e220 */ /* 0x004fe20000400000 */
[----:B---3--:R-:W-:Y:S01]  /*3630*/  FADD R0, R123, R62 ;  /* 0x0000003e7b007221 */ /* 0x008fe20000000000 */
[----:B------:R-:W-:Y:S01]  /*3640*/  FADD R22, R22, R47 ;  /* 0x0000002f16167221 */ /* 0x000fe20000000000 */
[----:B------:R-:W-:Y:S01]  /*3650*/  F2FP.BF16.F32.PACK_AB R123, R10, R123 ;  /* 0x0000007b0a7b723e */ /* 0x000fe200000010ff */
[----:B------:R-:W-:Y:S01]  /*3660*/  FADD R32, R54, R151 ;  /* 0x0000009736207221 */ /* 0x000fe20000000000 */
[----:B------:R-:W-:Y:S01]  /*3670*/  FADD R0, R0, R45 ;  /* 0x0000002d00007221 */ /* 0x000fe20000000000 */
[----:B----4-:R-:W-:Y:S02]  /*3680*/  @!P5 FMUL R6, R6, R6 ;  /* 0x000000060606d220 */ /* 0x010fe40000400000 */
[----:B------:R-:W-:-:S02]  /*3690*/  FADD R27, R27, R32 ;  /* 0x000000201b1b7221 */ /* 0x000fc40000000000 */
[C---:B------:R-:W-:Y:S02]  /*36a0*/  FADD R51, R135.reuse, R6 ;  /* 0x0000000687337221 */ /* 0x040fe40000000000 */
[----:B------:R-:W-:Y:S01]  /*36b0*/  FADD R27, R0, R27 ;  /* 0x0000001b001b7221 */ /* 0x000fe20000000000 */
[----:B------:R-:W-:Y:S01]  /*36c0*/  MOV R0, UR31 ;  /* 0x0000001f00007c02 */ /* 0x000fe20008000f00 */
[----:B------:R-:W-:Y:S02]  /*36d0*/  FADD R51, R30, R51 ;  /* 0x000000331e337221 */ /* 0x000fe40000000000 */
[----:B------:R-:W-:Y:S01]  /*36e0*/  FADD R27, R36, R27 ;  /* 0x0000001b241b7221 */ /* 0x000fe20000000000 */
[----:B------:R1:W-:Y:S01]  /*36f0*/  SYNCS.ARRIVE.TRANS64.A1T0 RZ, [R0+UR34], RZ ;  /* 0x000000ff00ff79a7 */ /* 0x0003e20008100022 */
[----:B------:R-:W-:Y:S01]  /*3700*/  F2FP.BF16.F32.PACK_AB R135, R135, R54 ;  /* 0x000000368787723e */ /* 0x000fe200000010ff */
[----:B------:R-:W-:-:S04]  /*3710*/  FADD R51, R22, R51 ;  /* 0x0000003316337221 */ /* 0x000fc80000000000 */
[----:B------:R-:W-:-:S04]  /*3720*/  FADD R34, R34, R51 ;  /* 0x0000003322227221 */ /* 0x000fc80000000000 */
[----:B-1----:R-:W-:Y:S01]  /*3730*/  FADD R0, R27, R34 ;  /* 0x000000221b007221 */ /* 0x002fe20000000000 */
[----:B------:R-:W-:Y:S06]  /*3740*/  @!P0 BRA `(.L_x_19) ;  /* 0x0000000000048947 */ /* 0x000fec0003800000 */
[----:B------:R-:W-:Y:S01]  /*3750*/  BPT.TRAP 0x1 ;  /* 0x000000040000795c */ /* 0x000fe20000300000 */
.L_x_19:
[----:B------:R-:W1:Y:S01]  /*3760*/  SYNCS.PHASECHK.TRANS64.TRYWAIT P1, [UR36+0x48008], R5 ;  /* 0x04800805ff0075a7 */ /* 0x000e620008020164 */
[----:B------:R-:W-:Y:S01]  /*3770*/  ULOP3.LUT UR7, UR30, 0x4000000, URZ, 0xfc, !UPT ;  /* 0x040000001e077892 */ /* 0x000fe2000f8efc3f */
[----:B-1----:R-:W-:Y:S11]  /*3780*/  @!P1 BRA `(.L_x_20) ;  /* 0x0000006c00789947 */ /* 0x002ff60003800000 */
.L_x_100:
[----:B------:R-:W-:Y:S01]  /*3790*/  UIADD3 UR10, UR7, 0xc00, URZ ;  /* 0x00000c00070a7890 */ /* 0x000fe2000fffe03f */
[----:B------:R-:W-:Y:S01]  /*37a0*/  WARPGROUP.ARRIVE ;  /* 0x00000000000079c5 */ /* 0x000fe20000000000 */
[----:B------:R-:W-:Y:S01]  /*37b0*/  UMOV UR11, 0x40000040 ;  /* 0x40000040000b7882 */ /* 0x000fe20000000000 */
[----:B------:R-:W-:-:S06]  /*37c0*/  F2FP.BF16.F32.PACK_AB R151, R6, R151 ;  /* 0x000000970697723e */ /* 0x000fcc00000010ff */
[----:B------:R-:W-:Y:S01]  /*37d0*/  HGMMA.64x192x16.F32.BF16 R24, R120, gdesc[UR8].tnspB, RZ, !UPT, gsb0 ;  /* 0x42e0000878187df0 */ /* 0x000fe2000c0018ff */
[----:B------:R-:W-:Y:S01]  /*37e0*/  UIADD3 UR10, UR7, 0xc80, URZ ;  /* 0x00000c80070a7890 */ /* 0x000fe2000fffe03f */
[----:B------:R-:W-:Y:S01]  /*37f0*/  UMOV UR11, 0x40000040 ;  /* 0x40000040000b7882 */ /* 0x000fe20000000000 */
[----:B------:R-:W-:Y:S02]  /*3800*/  WARPGROUP.DEPBAR.LE gsb0, 0x0 ;  /* 0x00008000000079c5 */ /* 0x000fe40000010000 */
[----:B------:R-:W-:-:S15]  /*3810*/  WARPGROUP.ARRIVE ;  /* 0x00000000000079c5 */ /* 0x000fde0000000000 */
[----:B------:R-:W-:Y:S01]  /*3820*/  HGMMA.64x192x16.F32.BF16 R24, R124, gdesc[UR8].tnspB, R24, gsb0 ;  /* 0x42e000087c187df0 */ /* 0x000fe20008001818 */
        /* <DEDUP_REMOVED lines=29> */
[----:B------:R-:W-:Y:S03]  /*3a00*/  HGMMA.64x192x16.F32.BF16 R24, R148, gdesc[UR8].tnspB, R24, gsb0 ;  /* 0x42e0000894187df0 */ /* 0x000fe60008001818 */
[----:B------:R-:W-:Y:S02]  /*3a10*/  WARPGROUP.DEPBAR.LE gsb0, 0x0 ;  /* 0x00008000000079c5 */ /* 0x000fe40000010000 */
[----:B------:R-:W-:Y:S05]  /*3a20*/  @!P0 BRA `(.L_x_21) ;  /* 0x0000000000048947 */ /* 0x000fea0003800000 */
[----:B------:R-:W-:Y:S01]  /*3a30*/  BPT.TRAP 0x1 ;  /* 0x000000040000795c */ /* 0x000fe20000300000 */
.L_x_21:
[----:B------:R-:W-:Y:S02]  /*3a40*/  UISETP.GT.U32.AND UP0, UPT, UR4, 0x1, UPT ;  /* 0x000000010400788c */ /* 0x000fe4000bf04070 */
[----:B------:R-:W-:-:S04]  /*3a50*/  UIADD3 UR10, UR36, 0x48028, URZ ;  /* 0x00048028240a7890 */ /* 0x000fc8000fffe03f */
[----:B------:R-:W-:Y:S01]  /*3a60*/  PLOP3.LUT P1, PT, PT, PT, UP0, 0x80, 0x0 ;  /* 0x000000000000781c */ /* 0x000fe20003f2f008 */
[----:B------:R-:W-:-:S09]  /*3a70*/  UPRMT UR10, URZ, 0x654, UR10 ;  /* 0x000006543f0a7896 */ /* 0x000fd2000800000a */
[----:B------:R-:W-:Y:S03]  /*3a80*/  SYNCS.ARRIVE.TRANS64.RED.A1T0 RZ, [UR10], RZ ;  /* 0x000000ffffff79a7 */ /* 0x000fe6000810040a */
[----:B------:R-:W-:Y:S05]  /*3a90*/  @P1 BRA `(.L_x_22) ;  /* 0x0000000000041947 */ /* 0x000fea0003800000 */
[----:B------:R-:W-:Y:S01]  /*3aa0*/  BPT.TRAP 0x1 ;  /* 0x000000040000795c */ /* 0x000fe20000300000 */
.L_x_22:
[----:B------:R-:W-:Y:S02]  /*3ab0*/  ULDC UR4, c[0x0][0x28c] ;  /* 0x0000a30000047ab9 */ /* 0x000fe40000000800 */
[----:B------:R-:W-:-:S06]  /*3ac0*/  UISETP.GE.AND UP0, UPT, UR4, 0x81, UPT ;  /* 0x000000810400788c */ /* 0x000fcc000bf06270 */
[----:B------:R-:W-:-:S13]  /*3ad0*/  PLOP3.LUT P2, PT, PT, PT, UP0, 0x80, 0x0 ;  /* 0x000000000000781c */ /* 0x000fda0003f4f008 */
[----:B------:R-:W-:Y:S05]  /*3ae0*/  @!P2 BRA `(.L_x_23) ;  /* 0x000000300008a947 */ /* 0x000fea0003800000 */
[----:B------:R-:W-:Y:S01]  /*3af0*/  UIADD3 UR4, UR4, 0x7f, URZ ;  /* 0x0000007f04047890 */ /* 0x000fe2000fffe03f */
[----:B-1----:R-:W-:Y:S01]  /*3b00*/  MOV R5, R3 ;  /* 0x0000000300057202 */ /* 0x002fe20000000f00 */
[----:B------:R-:W-:Y:S01]  /*3b10*/  UMOV UR60, 0x2 ;  /* 0x00000002003c7882 */ /* 0x000fe20000000000 */
[----:B------:R-:W-:Y:S01]  /*3b20*/  MOV R7, R4 ;  /* 0x0000000400077202 */ /* 0x000fe20000000f00 */
[----:B------:R-:W-:Y:S01]  /*3b30*/  USHF.R.S32.HI UR10, URZ, 0x1f, UR4 ;  /* 0x0000001f3f0a7899 */ /* 0x000fe20008011404 */
[----:B------:R-:W-:Y:S01]  /*3b40*/  UMOV UR39, 0x1 ;  /* 0x0000000100277882 */ /* 0x000fe20000000000 */
[----:B------:R-:W-:Y:S02]  /*3b50*/  ULDC UR61, c[0x0][0x604] ;  /* 0x00018100003d7ab9 */ /* 0x000fe40000000800 */
[----:B------:R-:W-:-:S03]  /*3b60*/  ULEA.HI UR10, UR10, UR4, URZ, 0x7 ;  /* 0x000000040a0a7291 */ /* 0x000fc6000f8f383f */
[----:B------:R-:W-:Y:S01]  /*3b70*/  UMOV UR4, URZ ;  /* 0x0000003f00047c82 */ /* 0x000fe20008000000 */
[----:B------:R-:W-:-:S12]  /*3b80*/  USHF.R.S32.HI UR38, URZ, 0x7, UR10 ;  /* 0x000000073f267899 */ /* 0x000fd8000801140a */
.L_x_34:
[----:B------:R-:W-:-:S13]  /*3b90*/  PLOP3.LUT P3, PT, PT, PT, UP1, 0x80, 0x0 ;  /* 0x000000000000781c */ /* 0x000fda0003f6f018 */
[----:B-1----:R-:W-:Y:S05]  /*3ba0*/  @!P3 BRA `(.L_x_24) ;  /* 0x000000000004b947 */ /* 0x002fea0003800000 */
[----:B------:R-:W-:Y:S01]  /*3bb0*/  BPT.TRAP 0x1 ;  /* 0x000000040000795c */ /* 0x000fe20000300000 */
.L_x_24:
[----:B------:R-:W-:Y:S01]  /*3bc0*/  ULEA UR10, UR60, UR36, 0x3 ;  /* 0x000000243c0a7291 */ /* 0x000fe2000f8e183f */
[----:B------:R-:W-:-:S04]  /*3bd0*/  MOV R3, UR4 ;  /* 0x0000000400037c02 */ /* 0x000fc80008000f00 */
[----:B------:R-:W-:-:S04]  /*3be0*/  SHF.L.U32 R3, R3, 0x1f, RZ ;  /* 0x0000001f03037819 */ /* 0x000fc800000006ff */
[----:B------:R-:W1:Y:S02]  /*3bf0*/  SYNCS.PHASECHK.TRANS64.TRYWAIT P2, [UR10+0x48000], R3 ;  /* 0x04800003ff0075a7 */ /* 0x000e64000804014a */
[----:B-1----:R-:W-:Y:S05]  /*3c00*/  @!P2 BRA `(.L_x_25) ;  /* 0x000000680070a947 */ /* 0x002fea0003800000 */
.L_x_101:
[----:B------:R-:W-:Y:S01]  /*3c10*/  UIMAD UR54, UR60, 0xc00, UR6 ;  /* 0x00000c003c3678a4 */ /* 0x000fe2000f8e0206 */
[----:B------:R-:W-:Y:S01]  /*3c20*/  WARPGROUP.ARRIVE ;  /* 0x00000000000079c5 */ /* 0x000fe20000000000 */
[----:B------:R-:W-:Y:S01]  /*3c30*/  UMOV UR55, 0x40000040 ;  /* 0x4000004000377882 */ /* 0x000fe20000000000 */
[----:B------:R-:W-:Y:S01]  /*3c40*/  UMOV UR51, 0x40000040 ;  /* 0x4000004000337882 */ /* 0x000fe20000000000 */
[----:B------:R-:W-:Y:S02]  /*3c50*/  UIADD3 UR50, UR54, 0x2, URZ ;  /* 0x0000000236327890 */ /* 0x000fe4000fffe03f */
[----:B------:R-:W-:Y:S01]  /*3c60*/  UIADD3 UR46, UR54, 0x4, URZ ;  /* 0x00000004362e7890 */ /* 0x000fe2000fffe03f */
[----:B------:R-:W-:Y:S02]  /*3c70*/  UMOV UR47, 0x40000040 ;  /* 0x40000040002f7882 */ /* 0x000fe40000000000 */
[----:B------:R-:W-:Y:S01]  /*3c80*/  HGMMA.64x128x16.F32.BF16 R120, gdesc[UR52], RZ, !UPT, gsb0 ;  /* 0x01e00000347879f0 */ /* 0x000fe2000c0018ff */
[----:B------:R-:W-:Y:S01]  /*3c90*/  UIADD3 UR42, UR54, 0x6, URZ ;  /* 0x00000006362a7890 */ /* 0x000fe2000fffe03f */
[----:B------:R-:W-:Y:S01]  /*3ca0*/  UMOV UR43, 0x40000040 ;  /* 0x40000040002b7882 */ /* 0x000fe20000000000 */
        /* <DEDUP_REMOVED lines=46> */
[----:B------:R-:W-:-:S04]  /*3f90*/  UIADD3 UR10, UR60, 0x1, URZ ;  /* 0x000000013c0a7890 */ /* 0x000fc8000fffe03f */
[----:B------:R-:W-:-:S04]  /*3fa0*/  UISETP.NE.AND UP0, UPT, UR10, 0x5, UPT ;  /* 0x000000050a00788c */ /* 0x000fc8000bf05270 */
[----:B------:R-:W-:Y:S02]  /*3fb0*/  USEL UR11, URZ, 0x1, UP0 ;  /* 0x000000013f0b7887 */ /* 0x000fe40008000000 */
[----:B------:R-:W-:Y:S02]  /*3fc0*/  USEL UR10, UR10, URZ, UP0 ;  /* 0x0000003f0a0a7287 */ /* 0x000fe40008000000 */
[----:B------:R-:W-:Y:S01]  /*3fd0*/  ULOP3.LUT UR4, UR4, UR11, URZ, 0x3c, !UPT ;  /* 0x0000000b04047292 */ /* 0x000fe2000f8e3c3f */
[----:B------:R-:W-:Y:S02]  /*3fe0*/  WARPGROUP.DEPBAR.LE gsb0, 0x0 ;  /* 0x00008000000079c5 */ /* 0x000fe40000010000 */
[----:B------:R-:W-:-:S06]  /*3ff0*/  WARPGROUP.ARRIVE ;  /* 0x00000000000079c5 */ /* 0x000fcc0000000000 */
[----:B------:R-:W-:Y:S03]  /*4000*/  HGMMA.64x128x16.F32.BF16 R120, gdesc[UR56], R120, gsb0 ;  /* 0x01e00000387879f0 */ /* 0x000fe60008001878 */
[----:B------:R-:W-:Y:S02]  /*4010*/  WARPGROUP.DEPBAR.LE gsb0, 0x0 ;  /* 0x00008000000079c5 */ /* 0x000fe40000010000 */
[----:B------:R-:W-:Y:S05]  /*4020*/  @!P3 BRA `(.L_x_26) ;  /* 0x000000000004b947 */ /* 0x000fea0003800000 */
[----:B------:R-:W-:Y:S01]  /*4030*/  BPT.TRAP 0x1 ;  /* 0x000000040000795c */ /* 0x000fe20000300000 */
.L_x_26:
[----:B-1----:R-:W-:Y:S01]  /*4040*/  FMNMX R4, R120, R5, !PT ;  /* 0x0000000578047209 */ /* 0x002fe20007800000 */
[----:B------:R-:W-:Y:S01]  /*4050*/  ULEA UR11, UR10, UR36, 0x3 ;  /* 0x000000240a0b7291 */ /* 0x000fe2000f8e183f */
[----:B------:R-:W-:Y:S02]  /*4060*/  FMNMX R10, R122, R7, !PT ;  /* 0x000000077a0a7209 */ /* 0x000fe40007800000 */
[----:B------:R-:W-:Y:S02]  /*4070*/  FMNMX R3, R121, R4, !PT ;  /* 0x0000000479037209 */ /* 0x000fe40007800000 */
[----:B------:R-:W-:Y:S02]  /*4080*/  FMNMX R9, R123, R10, !PT ;  /* 0x0000000a7b097209 */ /* 0x000fe40007800000 */
[----:B------:R-:W-:Y:S02]  /*4090*/  FMNMX R4, R124, R3, !PT ;  /* 0x000000037c047209 */ /* 0x000fe40007800000 */
[----:B------:R-:W-:-:S02]  /*40a0*/  FMNMX R10, R126, R9, !PT ;  /* 0x000000097e0a7209 */ /* 0x000fc40007800000 */
[----:B------:R-:W-:Y:S02]  /*40b0*/  FMNMX R3, R125, R4, !PT ;  /* 0x000000047d037209 */ /* 0x000fe40007800000 */
[----:B------:R-:W-:Y:S02]  /*40c0*/  FMNMX R11, R127, R10, !PT ;  /* 0x0000000a7f0b7209 */ /* 0x000fe40007800000 */
        /* <DEDUP_REMOVED lines=27> */
[----:B------:R-:W-:-:S05]  /*4280*/  FMNMX R4, R181, R4, !PT ;  /* 0x00000004b5047209 */ /* 0x000fca0007800000 */
[----:B------:R-:W1:Y:S02]  /*4290*/  SHFL.BFLY PT, R3, R4, 0x1, 0x1f ;  /* 0x0c201f0004037f89 */ /* 0x000e6400000e0000 */
[----:B-1----:R-:W-:Y:S02]  /*42a0*/  FMNMX R8, R4, R3, !PT ;  /* 0x0000000304087209 */ /* 0x002fe40007800000 */
[----:B------:R-:W-:-:S03]  /*42b0*/  FMNMX R4, R130, R11, !PT ;  /* 0x0000000b82047209 */ /* 0x000fc60007800000 */
[----:B------:R-:W1:Y:S01]  /*42c0*/  SHFL.BFLY PT, R3, R8, 0x2, 0x1f ;  /* 0x0c401f0008037f89 */ /* 0x000e6200000e0000 */
[----:B------:R-:W-:-:S04]  /*42d0*/  FMNMX R13, R131, R4, !PT ;  /* 0x00000004830d7209 */ /* 0x000fc80007800000 */
[----:B------:R-:W-:-:S04]  /*42e0*/  FMNMX R4, R134, R13, !PT ;  /* 0x0000000d86047209 */ /* 0x000fc80007800000 */
[----:B------:R-:W-:-:S04]  /*42f0*/  FMNMX R13, R135, R4, !PT ;  /* 0x00000004870d7209 */ /* 0x000fc80007800000 */
[----:B------:R-:W-:-:S04]  /*4300*/  FMNMX R4, R138, R13, !PT ;  /* 0x0000000d8a047209 */ /* 0x000fc80007800000 */
[----:B------:R-:W-:-:S04]  /*4310*/  FMNMX R15, R139, R4, !PT ;  /* 0x000000048b0f7209 */ /* 0x000fc80007800000 */
[----:B------:R-:W-:Y:S02]  /*4320*/  FMNMX R4, R142, R15, !PT ;  /* 0x0000000f8e047209 */ /* 0x000fe40007800000 */
[----:B-1----:R-:W-:Y:S02]  /*4330*/  FMNMX R3, R8, R3, !PT ;  /* 0x0000000308037209 */ /* 0x002fe40007800000 */
[----:B------:R-:W-:Y:S02]  /*4340*/  FMNMX R17, R143, R4, !PT ;  /* 0x000000048f117209 */ /* 0x000fe40007800000 */
[C---:B------:R-:W-:Y:S02]  /*4350*/  FSETP.NEU.AND P2, PT, R3.reuse, -INF , PT ;  /* 0xff8000000300780b */ /* 0x040fe40003f4d000 */
[----:B------:R-:W-:Y:S02]  /*4360*/  FMNMX R4, R146, R17, !PT ;  /* 0x0000001192047209 */ /* 0x000fe40007800000 */
[----:B------:R-:W-:-:S02]  /*4370*/  FSEL R6, R3, RZ, P2 ;  /* 0x000000ff03067208 */ /* 0x000fc40001000000 */
[----:B------:R-:W-:-:S03]  /*4380*/  FMNMX R17, R147, R4, !PT ;  /* 0x0000000493117209 */ /* 0x000fc60007800000 */
[----:B------:R-:W-:Y:S01]  /*4390*/  FMUL R22, R6, UR61 ;  /* 0x0000003d06167c20 */ /* 0x000fe20008400000 */
[----:B------:R-:W-:-:S03]  /*43a0*/  FMNMX R4, R150, R17, !PT ;  /* 0x0000001196047209 */ /* 0x000fc60007800000 */
[--C-:B------:R-:W-:Y:S01]  /*43b0*/  FFMA R120, R120, UR61, -R22.reuse ;  /* 0x0000003d78787c23 */ /* 0x100fe20008000816 */
[--C-:B------:R-:W-:Y:S01]  /*43c0*/  FFMA R9, R121, UR61, -R22.reuse ;  /* 0x0000003d79097c23 */ /* 0x100fe20008000816 */
[--C-:B------:R-:W-:Y:S01]  /*43d0*/  FFMA R8, R124, UR61, -R22.reuse ;  /* 0x0000003d7c087c23 */ /* 0x100fe20008000816 */
[--C-:B------:R-:W-:Y:S01]  /*43e0*/  FFMA R124, R128, UR61, -R22.reuse ;  /* 0x0000003d807c7c23 */ /* 0x100fe20008000816 */
[--C-:B------:R-:W-:Y:S01]  /*43f0*/  FFMA R11, R125, UR61, -R22.reuse ;  /* 0x0000003d7d0b7c23 */ /* 0x100fe20008000816 */
[----:B------:R-:W-:Y:S01]  /*4400*/  FSETP.GEU.AND P6, PT, R120, -126, PT ;  /* 0xc2fc00007800780b */ /* 0x000fe20003fce000 */
        /* <DEDUP_REMOVED lines=9> */
[----:B------:R-:W-:Y:S01]  /*44a0*/  FMNMX R19, R151, R4, !PT ;  /* 0x0000000497137209 */ /* 0x000fe20007800000 */
[--C-:B------:R-:W-:Y:S01]  /*44b0*/  FFMA R15, R133, UR61, -R22.reuse ;  /* 0x0000003d850f7c23 */ /* 0x100fe20008000816 */
[--C-:B------:R-:W-:Y:S01]  /*44c0*/  FFMA R14, R148, UR61, -R22.reuse ;  /* 0x0000003d940e7c23 */ /* 0x100fe20008000816 */
[----:B------:R-:W-:Y:S01]  /*44d0*/  @!P6 FMUL R120, R120, 0.5 ;  /* 0x3f0000007878e820 */ /* 0x000fe20000400000 */
[----:B------:R-:W-:Y:S01]  /*44e0*/  FMNMX R4, R154, R19, !PT ;  /* 0x000000139a047209 */ /* 0x000fe20007800000 */
[----:B------:R-:W-:Y:S01]  /*44f0*/  @!P5 FMUL R9, R9, 0.5 ;  /* 0x3f0000000909d820 */ /* 0x000fe20000400000 */
[--C-:B------:R-:W-:Y:S01]  /*4500*/  FFMA R19, R141, UR61, -R22.reuse ;  /* 0x0000003d8d137c23 */ /* 0x100fe20008000816 */
[----:B------:R-:W-:Y:S01]  /*4510*/  @!P3 FMUL R124, R124, 0.5 ;  /* 0x3f0000007c7cb820 */ /* 0x000fe20000400000 */
[----:B------:R-:W-:Y:S01]  /*4520*/  FMNMX R21, R155, R4, !PT ;  /* 0x000000049b157209 */ /* 0x000fe20007800000 */
[----:B------:R-:W1:Y:S01]  /*4530*/  MUFU.EX2 R120, R120 ;  /* 0x0000007800787308 */ /* 0x000e620000000800 */
[----:B------:R-:W-:Y:S01]  /*4540*/  @!P2 FMUL R11, R11, 0.5 ;  /* 0x3f0000000b0ba820 */ /* 0x000fe20000400000 */
[----:B------:R-:W-:Y:S01]  /*4550*/  @!P4 FMUL R8, R8, 0.5 ;  /* 0x3f0000000808c820 */ /* 0x000fe20000400000 */
[----:B------:R-:W-:Y:S01]  /*4560*/  FMNMX R4, R158, R21, !PT ;  /* 0x000000159e047209 */ /* 0x000fe20007800000 */
[--C-:B------:R-:W-:Y:S01]  /*4570*/  FFMA R132, R144, UR61, -R22.reuse ;  /* 0x0000003d90847c23 */ /* 0x100fe20008000816 */
[--C-:B------:R-:W-:Y:S01]  /*4580*/  FFMA R137, R152, UR61, -R22.reuse ;  /* 0x0000003d98897c23 */ /* 0x100fe20008000816 */
[--C-:B------:R-:W-:Y:S01]  /*4590*/  FFMA R16, R157, UR61, -R22.reuse ;  /* 0x0000003d9d107c23 */ /* 0x100fe20008000816 */
[----:B------:R-:W-:Y:S01]  /*45a0*/  FMNMX R21, R159, R4, !PT ;  /* 0x000000049f157209 */ /* 0x000fe20007800000 */
[----:B------:R-:W2:Y:S01]  /*45b0*/  MUFU.EX2 R9, R9 ;  /* 0x0000000900097308 */ /* 0x000ea20000000800 */
[--C-:B------:R-:W-:Y:S01]  /*45c0*/  FFMA R141, R156, UR61, -R22.reuse ;  /* 0x0000003d9c8d7c23 */ /* 0x100fe20008000816 */
[--C-:B------:R-:W-:Y:S01]  /*45d0*/  FFMA R136, R153, UR61, -R22.reuse ;  /* 0x0000003d99887c23 */ /* 0x100fe20008000816 */
[----:B------:R-:W-:Y:S01]  /*45e0*/  FMNMX R4, R162, R21, !PT ;  /* 0x00000015a2047209 */ /* 0x000fe20007800000 */
[--C-:B------:R-:W-:Y:S01]  /*45f0*/  FFMA R21, R145, UR61, -R22.reuse ;  /* 0x0000003d91157c23 */ /* 0x100fe20008000816 */
[--C-:B------:R-:W-:Y:S01]  /*4600*/  FFMA R145, R160, UR61, -R22.reuse ;  /* 0x0000003da0917c23 */ /* 0x100fe20008000816 */
[--C-:B------:R-:W-:Y:S01]  /*4610*/  FFMA R140, R161, UR61, -R22.reuse ;  /* 0x0000003da18c7c23 */ /* 0x100fe20008000816 */
[----:B------:R-:W-:Y:S01]  /*4620*/  FMNMX R23, R163, R4, !PT ;  /* 0x00000004a3177209 */ /* 0x000fe20007800000 */
[----:B------:R-:W3:Y:S01]  /*4630*/  MUFU.EX2 R124, R124 ;  /* 0x0000007c007c7308 */ /* 0x000ee20000000800 */
[----:B-1----:R-:W-:Y:S01]  /*4640*/  @!P6 FMUL R120, R120, R120 ;  /* 0x000000787878e220 */ /* 0x002fe20000400000 */
[----:B------:R-:W-:Y:S01]  /*4650*/  FSETP.GEU.AND P6, PT, R13, -126, PT ;  /* 0xc2fc00000d00780b */ /* 0x000fe20003fce000 */
[--C-:B------:R-:W-:Y:S01]  /*4660*/  FFMA R153, R168, UR61, -R22.reuse ;  /* 0x0000003da8997c23 */ /* 0x100fe20008000816 */
[----:B------:R-:W-:Y:S01]  /*4670*/  FMNMX R4, R166, R23, !PT ;  /* 0x00000017a6047209 */ /* 0x000fe20007800000 */
[--C-:B------:R-:W-:Y:S01]  /*4680*/  FFMA R23, R149, UR61, -R22.reuse ;  /* 0x0000003d95177c23 */ /* 0x100fe20008000816 */
[--C-:B------:R-:W-:Y:S01]  /*4690*/  FFMA R18, R165, UR61, -R22.reuse ;  /* 0x0000003da5127c23 */ /* 0x100fe20008000816 */
[--C-:B------:R-:W-:Y:S01]  /*46a0*/  FFMA R144, R169, UR61, -R22.reuse ;  /* 0x0000003da9907c23 */ /* 0x100fe20008000816 */
[----:B------:R-:W1:Y:S01]  /*46b0*/  MUFU.EX2 R11, R11 ;  /* 0x0000000b000b7308 */ /* 0x000e620000000800 */
[----:B--2---:R-:W-:Y:S01]  /*46c0*/  @!P5 FMUL R9, R9, R9 ;  /* 0x000000090909d220 */ /* 0x004fe20000400000 */
[----:B------:R-:W-:Y:S01]  /*46d0*/  FSETP.GEU.AND P5, PT, R10, -126, PT ;  /* 0xc2fc00000a00780b */ /* 0x000fe20003fae000 */
[--C-:B------:R-:W-:Y:S01]  /*46e0*/  FFMA R149, R164, UR61, -R22.reuse ;  /* 0x0000003da4957c23 */ /* 0x100fe20008000816 */
[----:B------:R-:W-:Y:S01]  /*46f0*/  FMNMX R121, R167, R4, !PT ;  /* 0x00000004a7797209 */ /* 0x000fe20007800000 */
[--C-:B------:R-:W-:Y:S01]  /*4700*/  FFMA R157, R172, UR61, -R22.reuse ;  /* 0x0000003dac9d7c23 */ /* 0x100fe20008000816 */
[--C-:B------:R-:W-:Y:S01]  /*4710*/  FFMA R148, R177, UR61, -R22.reuse ;  /* 0x0000003db1947c23 */ /* 0x100fe20008000816 */
[----:B------:R-:W-:Y:S01]  /*4720*/  @!P6 FMUL R13, R13, 0.5 ;  /* 0x3f0000000d0de820 */ /* 0x000fe20000400000 */
[----:B------:R-:W2:Y:S01]  /*4730*/  MUFU.EX2 R8, R8 ;  /* 0x0000000800087308 */ /* 0x000ea20000000800 */
[----:B---3--:R-:W-:Y:S01]  /*4740*/  @!P3 FMUL R124, R124, R124 ;  /* 0x0000007c7c7cb220 */ /* 0x008fe20000400000 */
[----:B------:R-:W-:Y:S01]  /*4750*/  FSETP.GEU.AND P3, PT, R17, -126, PT ;  /* 0xc2fc00001100780b */ /* 0x000fe20003f6e000 */
[--C-:B------:R-:W-:Y:S01]  /*4760*/  FFMA R161, R176, UR61, -R22.reuse ;  /* 0x0000003db0a17c23 */ /* 0x100fe20008000816 */
[----:B------:R-:W-:Y:S01]  /*4770*/  FMNMX R4, R170, R121, !PT ;  /* 0x00000079aa047209 */ /* 0x000fe20007800000 */
[--C-:B------:R-:W-:Y:S01]  /*4780*/  FFMA R20, R173, UR61, -R22.reuse ;  /* 0x0000003dad147c23 */ /* 0x100fe20008000816 */
[--C-:B------:R-:W-:Y:S01]  /*4790*/  FFMA R165, R180, UR61, -R22.reuse ;  /* 0x0000003db4a57c23 */ /* 0x100fe20008000816 */
[----:B------:R-:W-:Y:S01]  /*47a0*/  @!P5 FMUL R10, R10, 0.5 ;  /* 0x3f0000000a0ad820 */ /* 0x000fe20000400000 */
[----:B------:R-:W3:Y:S01]  /*47b0*/  MUFU.EX2 R13, R13 ;  /* 0x0000000d000d7308 */ /* 0x000ee20000000800 */
[----:B-1----:R-:W-:Y:S01]  /*47c0*/  @!P2 FMUL R11, R11, R11 ;  /* 0x0000000b0b0ba220 */ /* 0x002fe20000400000 */
[----:B------:R-:W-:Y:S01]  /*47d0*/  FSETP.GEU.AND P2, PT, R128, -126, PT ;  /* 0xc2fc00008000780b */ /* 0x000fe20003f4e000 */
[----:B------:R-:W-:Y:S01]  /*47e0*/  FFMA R22, R181, UR61, -R22 ;  /* 0x0000003db5167c23 */ /* 0x000fe20008000816 */
[----:B------:R-:W-:-:S03]  /*47f0*/  FMNMX R121, R171, R4, !PT ;  /* 0x00000004ab797209 */ /* 0x000fc60007800000 */
[----:B------:R-:W-:Y:S01]  /*4800*/  @!P3 FMUL R17, R17, 0.5 ;  /* 0x3f0000001111b820 */ /* 0x000fe20000400000 */
[----:B------:R-:W1:Y:S01]  /*4810*/  MUFU.EX2 R10, R10 ;  /* 0x0000000a000a7308 */ /* 0x000e620000000800 */
[----:B--2---:R-:W-:Y:S01]  /*4820*/  @!P4 FMUL R8, R8, R8 ;  /* 0x000000080808c220 */ /* 0x004fe20000400000 */
[----:B------:R-:W-:Y:S02]  /*4830*/  FSETP.GEU.AND P4, PT, R15, -126, PT ;  /* 0xc2fc00000f00780b */ /* 0x000fe40003f8e000 */
[----:B------:R-:W-:-:S03]  /*4840*/  FMNMX R4, R174, R121, !PT ;  /* 0x00000079ae047209 */ /* 0x000fc60007800000 */
[----:B------:R-:W-:Y:S01]  /*4850*/  @!P2 FMUL R128, R128, 0.5 ;  /* 0x3f0000008080a820 */ /* 0x000fe20000400000 */
[----:B------:R-:W2:Y:S01]  /*4860*/  MUFU.EX2 R17, R17 ;  /* 0x0000001100117308 */ /* 0x000ea20000000800 */
[----:B---3--:R-:W-:Y:S01]  /*4870*/  @!P6 FMUL R13, R13, R13 ;  /* 0x0000000d0d0de220 */ /* 0x008fe20000400000 */
[----:B------:R-:W-:Y:S02]  /*4880*/  FSETP.GEU.AND P6, PT, R12, -126, PT ;  /* 0xc2fc00000c00780b */ /* 0x000fe40003fce000 */
[----:B------:R-:W-:-:S03]  /*4890*/  FMNMX R121, R175, R4, !PT ;  /* 0x00000004af797209 */ /* 0x000fc60007800000 */
[----:B------:R-:W-:Y:S01]  /*48a0*/  @!P4 FMUL R15, R15, 0.5 ;  /* 0x3f0000000f0fc820 */ /* 0x000fe20000400000 */
[----:B------:R-:W3:Y:S01]  /*48b0*/  MUFU.EX2 R128, R128 ;  /* 0x0000008000807308 */ /* 0x000ee20000000800 */
[----:B-1----:R-:W-:Y:S01]  /*48c0*/  @!P5 FMUL R10, R10, R10 ;  /* 0x0000000a0a0ad220 */ /* 0x002fe20000400000 */
[----:B------:R-:W-:Y:S02]  /*48d0*/  FSETP.GEU.AND P5, PT, R19, -126, PT ;  /* 0xc2fc00001300780b */ /* 0x000fe40003fae000 */
        /* <DEDUP_REMOVED lines=19> */
[----:B------:R-:W-:Y:S01]  /*4a10*/  FSETP.GEU.AND P6, PT, R23, -126, PT ;  /* 0xc2fc00001700780b */ /* 0x000fe20003fce000 */
[----:B------:R-:W2:Y:S04]  /*4a20*/  SHFL.BFLY PT, R121, R4, 0x1, 0x1f ;  /* 0x0c201f0004797f89 */ /* 0x000ea800000e0000 */
[----:B------:R-:W-:Y:S01]  /*4a30*/  @!P4 FMUL R132, R132, 0.5 ;  /* 0x3f0000008484c820 */ /* 0x000fe20000400000 */
[----:B------:R-:W4:Y:S01]  /*4a40*/  MUFU.EX2 R21, R21 ;  /* 0x0000001500157308 */ /* 0x000f220000000800 */
[----:B---3--:R-:W-:Y:S01]  /*4a50*/  @!P5 FMUL R19, R19, R19 ;  /* 0x000000131313d220 */ /* 0x008fe20000400000 */
[----:B------:R-:W-:-:S05]  /*4a60*/  FSETP.GEU.AND P5, PT, R137, -126, PT ;  /* 0xc2fc00008900780b */ /* 0x000fca0003fae000 */
[----:B------:R-:W-:Y:S01]  /*4a70*/  @!P6 FMUL R23, R23, 0.5 ;  /* 0x3f0000001717e820 */ /* 0x000fe20000400000 */
[----:B------:R-:W3:Y:S01]  /*4a80*/  MUFU.EX2 R132, R132 ;  /* 0x0000008400847308 */ /* 0x000ee20000000800 */
[----:B-1----:R-:W-:Y:S01]  /*4a90*/  @!P3 FMUL R14, R14, R14 ;  /* 0x0000000e0e0eb220 */ /* 0x002fe20000400000 */
[----:B------:R-:W-:-:S05]  /*4aa0*/  FSETP.GEU.AND P3, PT, R16, -126, PT ;  /* 0xc2fc00001000780b */ /* 0x000fca0003f6e000 */
[----:B------:R-:W-:Y:S01]  /*4ab0*/  @!P5 FMUL R137, R137, 0.5 ;  /* 0x3f0000008989d820 */ /* 0x000fe20000400000 */
[----:B------:R-:W1:Y:S01]  /*4ac0*/  MUFU.EX2 R23, R23 ;  /* 0x0000001700177308 */ /* 0x000e620000000800 */
[----:B----4-:R-:W-:Y:S01]  /*4ad0*/  @!P2 FMUL R21, R21, R21 ;  /* 0x000000151515a220 */ /* 0x010fe20000400000 */
[----:B------:R-:W-:Y:S02]  /*4ae0*/  FSETP.GEU.AND P2, PT, R141, -126, PT ;  /* 0xc2fc00008d00780b */ /* 0x000fe40003f4e000 */
[----:B--2---:R-:W-:-:S03]  /*4af0*/  FMNMX R4, R4, R121, !PT ;  /* 0x0000007904047209 */ /* 0x004fc60007800000 */
[----:B------:R-:W-:Y:S01]  /*4b00*/  @!P3 FMUL R16, R16, 0.5 ;  /* 0x3f0000001010b820 */ /* 0x000fe20000400000 */
[----:B------:R-:W2:Y:S01]  /*4b10*/  MUFU.EX2 R137, R137 ;  /* 0x0000008900897308 */ /* 0x000ea20000000800 */
[----:B---3--:R-:W-:Y:S01]  /*4b20*/  @!P4 FMUL R132, R132, R132 ;  /* 0x000000848484c220 */ /* 0x008fe20000400000 */
[----:B------:R-:W-:Y:S01]  /*4b30*/  FSETP.GEU.AND P4, PT, R136, -126, PT ;  /* 0xc2fc00008800780b */ /* 0x000fe20003f8e000 */
[----:B------:R-:W3:Y:S04]  /*4b40*/  SHFL.BFLY PT, R121, R4, 0x2, 0x1f ;  /* 0x0c401f0004797f89 */ /* 0x000ee800000e0000 */
[----:B------:R-:W-:Y:S01]  /*4b50*/  @!P2 FMUL R141, R141, 0.5 ;  /* 0x3f0000008d8da820 */ /* 0x000fe20000400000 */
[----:B------:R-:W4:Y:S01]  /*4b60*/  MUFU.EX2 R16, R16 ;  /* 0x0000001000107308 */ /* 0x000f220000000800 */
[----:B-1----:R-:W-:Y:S01]  /*4b70*/  @!P6 FMUL R23, R23, R23 ;  /* 0x000000171717e220 */ /* 0x002fe20000400000 */
[----:B------:R-:W-:-:S05]  /*4b80*/  FSETP.GEU.AND P6, PT, R145, -126, PT ;  /* 0xc2fc00009100780b */ /* 0x000fca0003fce000 */
[----:B------:R-:W-:Y:S01]  /*4b90*/  @!P4 FMUL R136, R136, 0.5 ;  /* 0x3f0000008888c820 */ /* 0x000fe20000400000 */
[----:B------:R-:W1:Y:S01]  /*4ba0*/  MUFU.EX2 R141, R141 ;  /* 0x0000008d008d7308 */ /* 0x000e620000000800 */
[----:B--2---:R-:W-:Y:S01]  /*4bb0*/  @!P5 FMUL R137, R137, R137 ;  /* 0x000000898989d220 */ /* 0x004fe20000400000 */
[----:B------:R-:W-:-:S05]  /*4bc0*/  FSETP.GEU.AND P5, PT, R140, -126, PT ;  /* 0xc2fc00008c00780b */ /* 0x000fca0003fae000 */
[----:B------:R-:W-:Y:S01]  /*4bd0*/  @!P6 FMUL R145, R145, 0.5 ;  /* 0x3f0000009191e820 */ /* 0x000fe20000400000 */
[----:B------:R-:W2:Y:S01]  /*4be0*/  MUFU.EX2 R136, R136 ;  /* 0x0000008800887308 */ /* 0x000ea20000000800 */
[----:B----4-:R-:W-:Y:S01]  /*4bf0*/  @!P3 FMUL R16, R16, R16 ;  /* 0x000000101010b220 */ /* 0x010fe20000400000 */
[----:B------:R-:W-:Y:S02]  /*4c00*/  FSETP.GEU.AND P3, PT, R153, -126, PT ;  /* 0xc2fc00009900780b */ /* 0x000fe40003f6e000 */
[----:B---3--:R-:W-:-:S03]  /*4c10*/  FMNMX R4, R4, R121, !PT ;  /* 0x0000007904047209 */ /* 0x008fc60007800000 */
[----:B------:R-:W-:Y:S01]  /*4c20*/  @!P5 FMUL R140, R140, 0.5 ;  /* 0x3f0000008c8cd820 */ /* 0x000fe20000400000 */
[----:B------:R-:W3:Y:S01]  /*4c30*/  MUFU.EX2 R145, R145 ;  /* 0x0000009100917308 */ /* 0x000ee20000000800 */
        /* <DEDUP_REMOVED lines=29> */
[----:B------:R-:W-:-:S04]  /*4e10*/  FSETP.NEU.AND P6, PT, R4, -INF , PT ;  /* 0xff8000000400780b */ /* 0x000fc80003fcd000 */
[----:B------:R-:W-:Y:S01]  /*4e20*/  FSEL R168, R4, RZ, P6 ;  /* 0x000000ff04a87208 */ /* 0x000fe20003000000 */
[----:B------:R-:W-:Y:S01]  /*4e30*/  @!P4 FMUL R20, R20, 0.5 ;  /* 0x3f0000001414c820 */ /* 0x000fe20000400000 */
[----:B------:R-:W2:Y:S01]  /*4e40*/  MUFU.EX2 R161, R161 ;  /* 0x000000a100a17308 */ /* 0x000ea20000000800 */
[----:B---3--:R-:W-:Y:S01]  /*4e50*/  @!P5 FMUL R157, R157, R157 ;  /* 0x0000009d9d9dd220 */ /* 0x008fe20000400000 */
[----:B------:R-:W-:Y:S01]  /*4e60*/  FSETP.GEU.AND P5, PT, R22, -126, PT ;  /* 0xc2fc00001600780b */ /* 0x000fe20003fae000 */
[C---:B------:R-:W-:Y:S01]  /*4e70*/  FMUL R169, R168.reuse, UR61 ;  /* 0x0000003da8a97c20 */ /* 0x040fe20008400000 */
[----:B------:R-:W-:Y:S01]  /*4e80*/  FSETP.GEU.AND P6, PT, R165, -126, PT ;  /* 0xc2fc0000a500780b */ /* 0x000fe20003fce000 */
[----:B------:R-:W-:Y:S01]  /*4e90*/  FADD R177, -R168, R7 ;  /* 0x00000007a8b17221 */ /* 0x000fe20000000100 */
[----:B------:R-:W-:Y:S01]  /*4ea0*/  FADD R7, R9, R136 ;  /* 0x0000008809077221 */ /* 0x000fe20000000000 */
[--C-:B------:R-:W-:Y:S01]  /*4eb0*/  FFMA R121, R122, UR61, -R169.reuse ;  /* 0x0000003d7a797c23 */ /* 0x100fe200080008a9 */
[--C-:B------:R-:W-:Y:S01]  /*4ec0*/  FFMA R122, R123, UR61, -R169.reuse ;  /* 0x0000003d7b7a7c23 */ /* 0x100fe200080008a9 */
[--C-:B------:R-:W-:Y:S01]  /*4ed0*/  FFMA R123, R126, UR61, -R169.reuse ;  /* 0x0000003d7e7b7c23 */ /* 0x100fe200080008a9 */
[----:B-1----:R-:W-:Y:S01]  /*4ee0*/  @!P3 FMUL R148, R148, R148 ;  /* 0x000000949494b220 */ /* 0x002fe20000400000 */
[----:B------:R-:W1:Y:S01]  /*4ef0*/  MUFU.EX2 R20, R20 ;  /* 0x0000001400147308 */ /* 0x000e620000000800 */
[--C-:B------:R-:W-:Y:S01]  /*4f00*/  FFMA R125, R130, UR61, -R169.reuse ;  /* 0x0000003d827d7c23 */ /* 0x100fe200080008a9 */
[--C-:B------:R-:W-:Y:S01]  /*4f10*/  FFMA R127, R127, UR61, -R169.reuse ;  /* 0x0000003d7f7f7c23 */ /* 0x100fe200080008a9 */
[----:B------:R-:W-:Y:S01]  /*4f20*/  FSETP.GEU.AND P3, PT, R123, -126, PT ;  /* 0xc2fc00007b00780b */ /* 0x000fe20003f6e000 */
[----:B------:R-:W-:Y:S01]  /*4f30*/  @!P5 FMUL R22, R22, 0.5 ;  /* 0x3f0000001616d820 */ /* 0x000fe20000400000 */
[--C-:B------:R-:W-:Y:S01]  /*4f40*/  FFMA R135, R135, UR61, -R169.reuse ;  /* 0x0000003d87877c23 */ /* 0x100fe200080008a9 */
[----:B--2---:R-:W-:Y:S01]  /*4f50*/  @!P2 FMUL R161, R161, R161 ;  /* 0x000000a1a1a1a220 */ /* 0x004fe20000400000 */
[----:B------:R-:W-:Y:S01]  /*4f60*/  FSETP.GEU.AND P2, PT, R122, -126, PT ;  /* 0xc2fc00007a00780b */ /* 0x000fe20003f4e000 */
[----:B------:R-:W-:Y:S01]  /*4f70*/  @!P6 FMUL R165, R165, 0.5 ;  /* 0x3f000000a5a5e820 */ /* 0x000fe20000400000 */
[--C-:B------:R-:W-:Y:S01]  /*4f80*/  FFMA R131, R131, UR61, -R169.reuse ;  /* 0x0000003d83837c23 */ /* 0x100fe200080008a9 */
[----:B------:R-:W2:Y:S01]  /*4f90*/  MUFU.EX2 R22, R22 ;  /* 0x0000001600167308 */ /* 0x000ea20000000800 */
[--C-:B------:R-:W-:Y:S01]  /*4fa0*/  FFMA R139, R139, UR61, -R169.reuse ;  /* 0x0000003d8b8b7c23 */ /* 0x100fe200080008a9 */
[--C-:B------:R-:W-:Y:S01]  /*4fb0*/  FFMA R129, R138, UR61, -R169.reuse ;  /* 0x0000003d8a817c23 */ /* 0x100fe200080008a9 */
[--C-:B------:R-:W-:Y:S01]  /*4fc0*/  FFMA R143, R143, UR61, -R169.reuse ;  /* 0x0000003d8f8f7c23 */ /* 0x100fe200080008a9 */
[--C-:B------:R-:W-:Y:S01]  /*4fd0*/  FFMA R133, R146, UR61, -R169.reuse ;  /* 0x0000003d92857c23 */ /* 0x100fe200080008a9 */
[--C-:B------:R-:W-:Y:S01]  /*4fe0*/  FFMA R154, R154, UR61, -R169.reuse ;  /* 0x0000003d9a9a7c23 */ /* 0x100fe200080008a9 */
[----:B------:R-:W-:Y:S01]  /*4ff0*/  @!P3 FMUL R123, R123, 0.5 ;  /* 0x3f0000007b7bb820 */ /* 0x000fe20000400000 */
[----:B-1----:R-:W-:Y:S01]  /*5000*/  @!P4 FMUL R20, R20, R20 ;  /* 0x000000141414c220 */ /* 0x002fe20000400000 */
[----:B------:R-:W1:Y:S01]  /*5010*/  MUFU.EX2 R165, R165 ;  /* 0x000000a500a57308 */ /* 0x000e620000000800 */
[----:B------:R-:W-:Y:S01]  /*5020*/  FSETP.GEU.AND P4, PT, R121, -126, PT ;  /* 0xc2fc00007900780b */ /* 0x000fe20003f8e000 */
[----:B------:R-:W-:Y:S01]  /*5030*/  @!P2 FMUL R122, R122, 0.5 ;  /* 0x3f0000007a7aa820 */ /* 0x000fe20000400000 */
[--C-:B------:R-:W-:Y:S01]  /*5040*/  FFMA R147, R147, UR61, -R169.reuse ;  /* 0x0000003d93937c23 */ /* 0x100fe200080008a9 */
[--C-:B------:R-:W-:Y:S01]  /*5050*/  FFMA R151, R151, UR61, -R169.reuse ;  /* 0x0000003d97977c23 */ /* 0x100fe200080008a9 */
[--C-:B------:R-:W-:Y:S01]  /*5060*/  FFMA R156, R158, UR61, -R169.reuse ;  /* 0x0000003d9e9c7c23 */ /* 0x100fe200080008a9 */
[--C-:B------:R-:W-:Y:S01]  /*5070*/  FFMA R158, R162, UR61, -R169.reuse ;  /* 0x0000003da29e7c23 */ /* 0x100fe200080008a9 */
[--C-:B------:R-:W-:Y:S01]  /*5080*/  FFMA R162, R166, UR61, -R169.reuse ;  /* 0x0000003da6a27c23 */ /* 0x100fe200080008a9 */
[----:B------:R3:W4:Y:S01]  /*5090*/  MUFU.EX2 R126, R122 ;  /* 0x0000007a007e7308 */ /* 0x0007220000000800 */
[----:B--2---:R-:W-:Y:S01]  /*50a0*/  @!P5 FMUL R22, R22, R22 ;  /* 0x000000161616d220 */ /* 0x004fe20000400000 */
[----:B------:R-:W-:Y:S01]  /*50b0*/  FSETP.GEU.AND P5, PT, R125, -126, PT ;  /* 0xc2fc00007d00780b */ /* 0x000fe20003fae000 */
[--C-:B------:R-:W-:Y:S01]  /*50c0*/  FFMA R160, R170, UR61, -R169.reuse ;  /* 0x0000003daaa07c23 */ /* 0x100fe200080008a9 */
[--C-:B------:R-:W-:Y:S01]  /*50d0*/  FFMA R164, R174, UR61, -R169.reuse ;  /* 0x0000003daea47c23 */ /* 0x100fe200080008a9 */
[--C-:B------:R-:W-:Y:S01]  /*50e0*/  FFMA R178, R178, UR61, -R169.reuse ;  /* 0x0000003db2b27c23 */ /* 0x100fe200080008a9 */
[----:B------:R-:W-:Y:S01]  /*50f0*/  @!P4 FMUL R121, R121, 0.5 ;  /* 0x3f0000007979c820 */ /* 0x000fe20000400000 */
[--C-:B------:R-:W-:Y:S01]  /*5100*/  FFMA R179, R179, UR61, -R169.reuse ;  /* 0x0000003db3b37c23 */ /* 0x100fe200080008a9 */
[----:B------:R-:W2:Y:S01]  /*5110*/  MUFU.EX2 R123, R123 ;  /* 0x0000007b007b7308 */ /* 0x000ea20000000800 */
[----:B---3--:R-:W-:Y:S01]  /*5120*/  FFMA R122, R134, UR61, -R169 ;  /* 0x0000003d867a7c23 */ /* 0x008fe200080008a9 */
[----:B-1----:R-:W-:Y:S01]  /*5130*/  @!P6 FMUL R165, R165, R165 ;  /* 0x000000a5a5a5e220 */ /* 0x002fe20000400000 */
[----:B------:R-:W-:Y:S01]  /*5140*/  FSETP.GEU.AND P6, PT, R127, -126, PT ;  /* 0xc2fc00007f00780b */ /* 0x000fe20003fce000 */
[----:B------:R-:W-:Y:S01]  /*5150*/  FADD R166, R128, R153 ;  /* 0x0000009980a67221 */ /* 0x000fe20000000000 */
[--C-:B------:R-:W-:Y:S01]  /*5160*/  FFMA R175, R175, UR61, -R169.reuse ;  /* 0x0000003dafaf7c23 */ /* 0x100fe200080008a9 */
[--C-:B------:R-:W-:Y:S01]  /*5170*/  FFMA R182, R182, UR61, -R169.reuse ;  /* 0x0000003db6b67c23 */ /* 0x100fe200080008a9 */
[----:B------:R-:W-:Y:S01]  /*5180*/  @!P5 FMUL R125, R125, 0.5 ;  /* 0x3f0000007d7dd820 */ /* 0x000fe20000400000 */
[----:B------:R-:W1:Y:S01]  /*5190*/  MUFU.EX2 R121, R121 ;  /* 0x0000007900797308 */ /* 0x000e620000000800 */
[----:B----4-:R-:W-:Y:S01]  /*51a0*/  @!P2 FMUL R126, R126, R126 ;  /* 0x0000007e7e7ea220 */ /* 0x010fe20000400000 */
[----:B------:R-:W-:Y:S01]  /*51b0*/  FSETP.GEU.AND P2, PT, R122, -126, PT ;  /* 0xc2fc00007a00780b */ /* 0x000fe20003f4e000 */
[----:B------:R-:W-:Y:S01]  /*51c0*/  FFMA R183, R183, UR61, -R169 ;  /* 0x0000003db7b77c23 */ /* 0x000fe200080008a9 */
[----:B------:R-:W-:Y:S01]  /*51d0*/  FADD R168, R132, R161 ;  /* 0x000000a184a87221 */ /* 0x000fe20000000000 */
[----:B------:R-:W-:Y:S01]  /*51e0*/  FMUL R177, R177, UR61 ;  /* 0x0000003db1b17c20 */ /* 0x000fe20008400000 */
[----:B------:R-:W-:Y:S01]  /*51f0*/  FADD R170, R21, R148 ;  /* 0x0000009415aa7221 */ /* 0x000fe20000000000 */
[----:B------:R-:W-:Y:S01]  /*5200*/  F2FP.BF16.F32.PACK_AB R136, R136, R137 ;  /* 0x000000898888723e */ /* 0x000fe200000010ff */
[----:B------:R-:W3:Y:S01]  /*5210*/  MUFU.EX2 R125, R125 ;  /* 0x0000007d007d7308 */ /* 0x000ee20000000800 */
[----:B--2---:R-:W-:Y:S01]  /*5220*/  @!P3 FMUL R123, R123, R123 ;  /* 0x0000007b7b7bb220 */ /* 0x004fe20000400000 */
[----:B------:R-:W-:Y:S01]  /*5230*/  FSETP.GEU.AND P3, PT, R135, -126, PT ;  /* 0xc2fc00008700780b */ /* 0x000fe20003f6e000 */
[----:B------:R-:W-:Y:S01]  /*5240*/  @!P6 FMUL R127, R127, 0.5 ;  /* 0x3f0000007f7fe820 */ /* 0x000fe20000400000 */
[----:B------:R-:W-:-:S02]  /*5250*/  F2FP.BF16.F32.PACK_AB R128, R17, R128 ;  /* 0x000000801180723e */ /* 0x000fc400000010ff */
[----:B------:R-:W-:Y:S01]  /*5260*/  F2FP.BF16.F32.PACK_AB R132, R21, R132 ;  /* 0x000000841584723e */ /* 0x000fe200000010ff */
[----:B------:R-:W-:Y:S01]  /*5270*/  @!P2 FMUL R122, R122, 0.5 ;  /* 0x3f0000007a7aa820 */ /* 0x000fe20000400000 */
[----:B------:R-:W2:Y:S01]  /*5280*/  MUFU.EX2 R130, R127 ;  /* 0x0000007f00827308 */ /* 0x000ea20000000800 */
[----:B-1----:R-:W-:Y:S01]  /*5290*/  @!P4 FMUL R121, R121, R121 ;  /* 0x000000797979c220 */ /* 0x002fe20000400000 */
[----:B------:R-:W-:Y:S02]  /*52a0*/  FSETP.GEU.AND P4, PT, R131, -126, PT ;  /* 0xc2fc00008300780b */ /* 0x000fe40003f8e000 */
[----:B------:R-:W-:-:S03]  /*52b0*/  F2FP.BF16.F32.PACK_AB R148, R148, R161 ;  /* 0x000000a19494723e */ /* 0x000fc600000010ff */
[----:B------:R-:W-:Y:S01]  /*52c0*/  @!P3 FMUL R135, R135, 0.5 ;  /* 0x3f0000008787b820 */ /* 0x000fe20000400000 */
[----:B------:R1:W4:Y:S01]  /*52d0*/  MUFU.EX2 R127, R122 ;  /* 0x0000007a007f7308 */ /* 0x0003220000000800 */
[----:B---3--:R-:W-:Y:S01]  /*52e0*/  @!P5 FMUL R125, R125, R125 ;  /* 0x0000007d7d7dd220 */ /* 0x008fe20000400000 */
[----:B------:R-:W-:-:S05]  /*52f0*/  FSETP.GEU.AND P5, PT, R139, -126, PT ;  /* 0xc2fc00008b00780b */ /* 0x000fca0003fae000 */
[----:B------:R-:W-:Y:S01]  /*5300*/  @!P4 FMUL R131, R131, 0.5 ;  /* 0x3f0000008383c820 */ /* 0x000fe20000400000 */
[----:B------:R3:W5:Y:S01]  /*5310*/  MUFU.EX2 R138, R135 ;  /* 0x00000087008a7308 */ /* 0x0007620000000800 */
[----:B--2---:R-:W-:Y:S01]  /*5320*/  @!P6 FMUL R130, R130, R130 ;  /* 0x000000828282e220 */ /* 0x004fe20000400000 */
[----:B------:R-:W-:Y:S01]  /*5330*/  FSETP.GEU.AND P6, PT, R129, -126, PT ;  /* 0xc2fc00008100780b */ /* 0x000fe20003fce000 */
[----:B-1----:R-:W-:Y:S01]  /*5340*/  FADD R122, -R6, R5 ;  /* 0x00000005067a7221 */ /* 0x002fe20000000100 */
[----:B------:R-:W-:Y:S01]  /*5350*/  FADD R5, R120, R137 ;  /* 0x0000008978057221 */ /* 0x000fe20000000000 */
[----:B------:R-:W-:Y:S02]  /*5360*/  F2FP.BF16.F32.PACK_AB R120, R9, R120 ;  /* 0x000000780978723e */ /* 0x000fe400000010ff */
[----:B------:R-:W-:Y:S01]  /*5370*/  @!P5 FMUL R139, R139, 0.5 ;  /* 0x3f0000008b8bd820 */ /* 0x000fe20000400000 */
[----:B------:R1:W2:Y:S01]  /*5380*/  MUFU.EX2 R134, R131 ;  /* 0x0000008300867308 */ /* 0x0002a20000000800 */
[----:B----4-:R-:W-:Y:S01]  /*5390*/  @!P2 FMUL R127, R127, R127 ;  /* 0x0000007f7f7fa220 */ /* 0x010fe20000400000 */
[----:B------:R-:W-:Y:S01]  /*53a0*/  FSETP.GEU.AND P2, PT, R143, -126, PT ;  /* 0xc2fc00008f00780b */ /* 0x000fe20003f4e000 */
[----:B---3--:R-:W-:Y:S01]  /*53b0*/  FFMA R135, R150, UR61, -R169 ;  /* 0x0000003d96877c23 */ /* 0x008fe200080008a9 */
[----:B------:R-:W-:-:S03]  /*53c0*/  FMUL R122, R122, UR61 ;  /* 0x0000003d7a7a7c20 */ /* 0x000fc60008400000 */
[----:B------:R-:W-:Y:S01]  /*53d0*/  @!P6 FMUL R129, R129, 0.5 ;  /* 0x3f0000008181e820 */ /* 0x000fe20000400000 */
[----:B-----5:R-:W-:Y:S01]  /*53e0*/  @!P3 FMUL R138, R138, R138 ;  /* 0x0000008a8a8ab220 */ /* 0x020fe20000400000 */
[----:B------:R-:W-:Y:S01]  /*53f0*/  FSETP.GEU.AND P3, PT, R133, -126, PT ;  /* 0xc2fc00008500780b */ /* 0x000fe20003f6e000 */
[----:B-1----:R-:W-:Y:S02]  /*5400*/  FFMA R131, R142, UR61, -R169 ;  /* 0x0000003d8e837c23 */ /* 0x002fe400080008a9 */
[----:B------:R1:W3:Y:S03]  /*5410*/  MUFU.EX2 R142, R139 ;  /* 0x0000008b008e7308 */ /* 0x0002e60000000800 */
[----:B------:R-:W-:Y:S01]  /*5420*/  @!P2 FMUL R143, R143, 0.5 ;  /* 0x3f0000008f8fa820 */ /* 0x000fe20000400000 */
[----:B--2---:R-:W-:Y:S01]  /*5430*/  @!P4 FMUL R134, R134, R134 ;  /* 0x000000868686c220 */ /* 0x004fe20000400000 */
[----:B------:R-:W-:-:S03]  /*5440*/  FSETP.GEU.AND P4, PT, R131, -126, PT ;  /* 0xc2fc00008300780b */ /* 0x000fc60003f8e000 */
[----:B------:R2:W4:Y:S01]  /*5450*/  MUFU.EX2 R146, R143 ;  /* 0x0000008f00927308 */ /* 0x0005220000000800 */
[--C-:B-1----:R-:W-:Y:S01]  /*5460*/  FFMA R139, R155, UR61, -R169.reuse ;  /* 0x0000003d9b8b7c23 */ /* 0x102fe200080008a9 */
[----:B------:R-:W-:Y:S01]  /*5470*/  @!P3 FMUL R133, R133, 0.5 ;  /* 0x3f0000008585b820 */ /* 0x000fe20000400000 */
[----:B------:R-:W-:Y:S01]  /*5480*/  FFMA R155, R167, UR61, -R169 ;  /* 0x0000003da79b7c23 */ /* 0x000fe200080008a9 */
[----:B------:R-:W-:-:S04]  /*5490*/  FADD R167, R14, R165 ;  /* 0x000000a50ea77221 */ /* 0x000fc80000000000 */
[----:B------:R-:W1:Y:S01]  /*54a0*/  MUFU.EX2 R129, R129 ;  /* 0x0000008100817308 */ /* 0x000e620000000800 */
[----:B---3--:R-:W-:Y:S01]  /*54b0*/  @!P5 FMUL R142, R142, R142 ;  /* 0x0000008e8e8ed220 */ /* 0x008fe20000400000 */
[----:B------:R-:W-:Y:S01]  /*54c0*/  FSETP.GEU.AND P5, PT, R135, -126, PT ;  /* 0xc2fc00008700780b */ /* 0x000fe20003fae000 */
[----:B------:R-:W-:Y:S01]  /*54d0*/  @!P4 FMUL R131, R131, 0.5 ;  /* 0x3f0000008383c820 */ /* 0x000fe20000400000 */
[----:B--2---:R-:W-:Y:S01]  /*54e0*/  FFMA R143, R159, UR61, -R169 ;  /* 0x0000003d9f8f7c23 */ /* 0x004fe200080008a9 */
[----:B------:R-:W-:Y:S01]  /*54f0*/  FADD R159, R124, R145 ;  /* 0x000000917c9f7221 */ /* 0x000fe20000000000 */
[----:B------:R-:W-:Y:S02]  /*5500*/  F2FP.BF16.F32.PACK_AB R124, R13, R124 ;  /* 0x0000007c0d7c723e */ /* 0x000fe400000010ff */
[----:B------:R-:W2:Y:S01]  /*5510*/  MUFU.EX2 R133, R133 ;  /* 0x0000008500857308 */ /* 0x000ea20000000800 */
[----:B----4-:R-:W-:Y:S01]  /*5520*/  @!P2 FMUL R146, R146, R146 ;  /* 0x000000929292a220 */ /* 0x010fe20000400000 */
[----:B------:R-:W-:Y:S01]  /*5530*/  FSETP.GEU.AND P2, PT, R154, -126, PT ;  /* 0xc2fc00009a00780b */ /* 0x000fe20003f4e000 */
[----:B------:R-:W-:Y:S01]  /*5540*/  FADD R174, R159, R168 ;  /* 0x000000a89fae7221 */ /* 0x000fe20000000000 */
[----:B------:R-:W-:Y:S01]  /*5550*/  FADD R159, R8, R141 ;  /* 0x0000008d089f7221 */ /* 0x000fe20000000000 */
[----:B------:R-:W-:-:S02]  /*5560*/  FADD R168, R12, R157 ;  /* 0x0000009d0ca87221 */ /* 0x000fc40000000000 */
[----:B------:R-:W-:Y:S01]  /*5570*/  @!P5 FMUL R135, R135, 0.5 ;  /* 0x3f0000008787d820 */ /* 0x000fe20000400000 */
[----:B------:R-:W3:Y:S01]  /*5580*/  MUFU.EX2 R131, R131 ;  /* 0x0000008300837308 */ /* 0x000ee20000000800 */
[----:B-1----:R-:W-:Y:S01]  /*5590*/  @!P6 FMUL R129, R129, R129 ;  /* 0x000000818181e220 */ /* 0x002fe20000400000 */
[----:B------:R-:W-:Y:S01]  /*55a0*/  FSETP.GEU.AND P6, PT, R147, -126, PT ;  /* 0xc2fc00009300780b */ /* 0x000fe20003fce000 */
[----:B------:R-:W-:Y:S01]  /*55b0*/  FADD R172, R159, R168 ;  /* 0x000000a89fac7221 */ /* 0x000fe20000000000 */
[----:B------:R-:W-:Y:S01]  /*55c0*/  FADD R159, R11, R16 ;  /* 0x000000100b9f7221 */ /* 0x000fe20000000000 */
[----:B------:R-:W-:Y:S02]  /*55d0*/  FADD R168, R19, R20 ;  /* 0x0000001413a87221 */ /* 0x000fe40000000000 */
[----:B------:R-:W-:Y:S01]  /*55e0*/  @!P2 FMUL R154, R154, 0.5 ;  /* 0x3f0000009a9aa820 */ /* 0x000fe20000400000 */
[----:B------:R-:W1:Y:S01]  /*55f0*/  MUFU.EX2 R135, R135 ;  /* 0x0000008700877308 */ /* 0x000e620000000800 */
[----:B--2---:R-:W-:Y:S01]  /*5600*/  @!P3 FMUL R133, R133, R133 ;  /* 0x000000858585b220 */ /* 0x004fe20000400000 */
[----:B------:R-:W-:Y:S01]  /*5610*/  FSETP.GEU.AND P3, PT, R139, -126, PT ;  /* 0xc2fc00008b00780b */ /* 0x000fe20003f6e000 */
[----:B------:R-:W-:-:S04]  /*5620*/  FADD R168, R159, R168 ;  /* 0x000000a89fa87221 */ /* 0x000fc80000000000 */
[----:B------:R-:W-:Y:S01]  /*5630*/  @!P6 FMUL R147, R147, 0.5 ;  /* 0x3f0000009393e820 */ /* 0x000fe20000400000 */
[----:B------:R-:W2:Y:S01]  /*5640*/  MUFU.EX2 R154, R154 ;  /* 0x0000009a009a7308 */ /* 0x000ea20000000800 */
[----:B---3--:R-:W-:Y:S01]  /*5650*/  @!P4 FMUL R131, R131, R131 ;  /* 0x000000838383c220 */ /* 0x008fe20000400000 */
[----:B------:R-:W-:-:S05]  /*5660*/  FSETP.GEU.AND P4, PT, R151, -126, PT ;  /* 0xc2fc00009700780b */ /* 0x000fca0003f8e000 */
[----:B------:R-:W-:Y:S01]  /*5670*/  @!P3 FMUL R139, R139, 0.5 ;  /* 0x3f0000008b8bb820 */ /* 0x000fe20000400000 */
[----:B------:R3:W4:Y:S01]  /*5680*/  MUFU.EX2 R150, R147 ;  /* 0x0000009300967308 */ /* 0x0007220000000800 */
[----:B-1----:R-:W-:Y:S01]  /*5690*/  @!P5 FMUL R135, R135, R135 ;  /* 0x000000878787d220 */ /* 0x002fe20000400000 */
[----:B------:R-:W-:-:S05]  /*56a0*/  FSETP.GEU.AND P5, PT, R143, -126, PT ;  /* 0xc2fc00008f00780b */ /* 0x000fca0003fae000 */
[----:B------:R-:W-:Y:S01]  /*56b0*/  @!P4 FMUL R151, R151, 0.5 ;  /* 0x3f0000009797c820 */ /* 0x000fe20000400000 */
[----:B------:R-:W1:Y:S01]  /*56c0*/  MUFU.EX2 R139, R139 ;  /* 0x0000008b008b7308 */ /* 0x000e620000000800 */
[----:B---3--:R-:W-:Y:S01]  /*56d0*/  FFMA R147, R163, UR61, -R169 ;  /* 0x0000003da3937c23 */ /* 0x008fe200080008a9 */
[----:B--2---:R-:W-:Y:S01]  /*56e0*/  @!P2 FMUL R154, R154, R154 ;  /* 0x0000009a9a9aa220 */ /* 0x004fe20000400000 */
[----:B------:R-:W-:Y:S01]  /*56f0*/  FADD R163, R13, R140 ;  /* 0x0000008c0da37221 */ /* 0x000fe20000000000 */
[----:B------:R-:W-:Y:S02]  /*5700*/  F2FP.BF16.F32.PACK_AB R140, R140, R145 ;  /* 0x000000918c8c723e */ /* 0x000fe400000010ff */
[----:B------:R-:W-:Y:S01]  /*5710*/  FSETP.GEU.AND P2, PT, R147, -126, PT ;  /* 0xc2fc00009300780b */ /* 0x000fe20003f4e000 */
[----:B------:R-:W-:Y:S01]  /*5720*/  @!P5 FMUL R143, R143, 0.5 ;  /* 0x3f0000008f8fd820 */ /* 0x000fe20000400000 */
[----:B------:R2:W3:Y:S01]  /*5730*/  MUFU.EX2 R152, R151 ;  /* 0x0000009700987308 */ /* 0x0004e20000000800 */
[----:B----4-:R-:W-:Y:S01]  /*5740*/  @!P6 FMUL R150, R150, R150 ;  /* 0x000000969696e220 */ /* 0x010fe20000400000 */
[----:B------:R-:W-:Y:S01]  /*5750*/  FSETP.GEU.AND P6, PT, R156, -126, PT ;  /* 0xc2fc00009c00780b */ /* 0x000fe20003fce000 */
[----:B------:R-:W-:Y:S01]  /*5760*/  FADD R176, R163, R170 ;  /* 0x000000aaa3b07221 */ /* 0x000fe20000000000 */
[----:B------:R-:W-:Y:S01]  /*5770*/  FADD R163, R15, R18 ;  /* 0x000000120fa37221 */ /* 0x000fe20000000000 */
[----:B------:R-:W-:-:S03]  /*5780*/  FADD R170, R23, R22 ;  /* 0x0000001617aa7221 */ /* 0x000fc60000000000 */
[----:B------:R-:W4:Y:S01]  /*5790*/  MUFU.EX2 R143, R143 ;  /* 0x0000008f008f7308 */ /* 0x000f220000000800 */
[----:B-1----:R-:W-:Y:S01]  /*57a0*/  @!P3 FMUL R139, R139, R139 ;  /* 0x0000008b8b8bb220 */ /* 0x002fe20000400000 */
[----:B------:R-:W-:Y:S01]  /*57b0*/  FSETP.GEU.AND P3, PT, R162, -126, PT ;  /* 0xc2fc0000a200780b */ /* 0x000fe20003f6e000 */
[----:B------:R-:W-:Y:S01]  /*57c0*/  @!P2 FMUL R147, R147, 0.5 ;  /* 0x3f0000009393a820 */ /* 0x000fe20000400000 */
[----:B--2---:R-:W-:Y:S01]  /*57d0*/  FFMA R151, R171, UR61, -R169 ;  /* 0x0000003dab977c23 */ /* 0x004fe200080008a9 */
[----:B------:R-:W-:Y:S01]  /*57e0*/  FADD R169, R5, R166 ;  /* 0x000000a605a97221 */ /* 0x000fe20000000000 */
[----:B------:R-:W-:Y:S01]  /*57f0*/  FADD R166, R17, R144 ;  /* 0x0000009011a67221 */ /* 0x000fe20000000000 */
[----:B------:R-:W-:Y:S01]  /*5800*/  @!P6 FMUL R156, R156, 0.5 ;  /* 0x3f0000009c9ce820 */ /* 0x000fe20000400000 */
[----:B------:R-:W-:Y:S01]  /*5810*/  FADD R173, R163, R170 ;  /* 0x000000aaa3ad7221 */ /* 0x000fe20000000000 */
[----:B---3--:R-:W-:Y:S01]  /*5820*/  @!P4 FMUL R152, R152, R152 ;  /* 0x000000989898c220 */ /* 0x008fe20000400000 */
[----:B------:R-:W-:Y:S01]  /*5830*/  FSETP.GEU.AND P4, PT, R158, -126, PT ;  /* 0xc2fc00009e00780b */ /* 0x000fe20003f8e000 */
[----:B------:R-:W1:Y:S01]  /*5840*/  MUFU.EX2 R147, R147 ;  /* 0x0000009300937308 */ /* 0x000e620000000800 */
[----:B------:R-:W-:Y:S01]  /*5850*/  FADD R171, R7, R166 ;  /* 0x000000a607ab7221 */ /* 0x000fe20000000000 */
[----:B------:R-:W-:Y:S01]  /*5860*/  FADD R166, R10, R149 ;  /* 0x000000950aa67221 */ /* 0x000fe20000000000 */
[----:B------:R-:W-:Y:S01]  /*5870*/  FADD R163, R121, R154 ;  /* 0x0000009a79a37221 */ /* 0x000fe20000000000 */
[----:B------:R-:W-:Y:S01]  /*5880*/  @!P3 FMUL R162, R162, 0.5 ;  /* 0x3f000000a2a2b820 */ /* 0x000fe20000400000 */
[----:B------:R-:W-:Y:S01]  /*5890*/  FADD R170, R126, R139 ;  /* 0x0000008b7eaa7221 */ /* 0x000fe20000000000 */
[----:B----4-:R-:W-:Y:S01]  /*58a0*/  @!P5 FMUL R143, R143, R143 ;  /* 0x0000008f8f8fd220 */ /* 0x010fe20000400000 */
[----:B------:R-:W-:Y:S01]  /*58b0*/  FSETP.GEU.AND P5, PT, R151, -126, PT ;  /* 0xc2fc00009700780b */ /* 0x000fe20003fae000 */
[----:B------:R-:W2:Y:S01]  /*58c0*/  MUFU.EX2 R156, R156 ;  /* 0x0000009c009c7308 */ /* 0x000ea20000000800 */
[----:B------:R-:W-:Y:S01]  /*58d0*/  FADD R167, R166, R167 ;  /* 0x000000a7a6a77221 */ /* 0x000fe20000000000 */
[----:B------:R-:W-:Y:S01]  /*58e0*/  FADD R169, R169, R174 ;  /* 0x000000aea9a97221 */ /* 0x000fe20000000000 */
[----:B------:R-:W-:Y:S01]  /*58f0*/  FADD R171, R171, R176 ;  /* 0x000000b0abab7221 */ /* 0x000fe20000000000 */
[----:B------:R-:W-:Y:S01]  /*5900*/  @!P4 FMUL R158, R158, 0.5 ;  /* 0x3f0000009e9ec820 */ /* 0x000fe20000400000 */
[----:B------:R-:W-:Y:S01]  /*5910*/  FADD R172, R172, R167 ;  /* 0x000000a7acac7221 */ /* 0x000fe20000000000 */
[----:B------:R-:W-:Y:S01]  /*5920*/  FADD R168, R168, R173 ;  /* 0x000000ada8a87221 */ /* 0x000fe20000000000 */
[----:B------:R-:W-:Y:S01]  /*5930*/  MOV R167, UR4 ;  /* 0x0000000400a77c02 */ /* 0x000fe20008000f00 */
[----:B------:R-:W3:Y:S01]  /*5940*/  MUFU.EX2 R162, R162 ;  /* 0x000000a200a27308 */ /* 0x000ee20000000800 */
[----:B-1----:R-:W-:Y:S01]  /*5950*/  @!P2 FMUL R147, R147, R147 ;  /* 0x000000939393a220 */ /* 0x002fe20000400000 */
[----:B------:R-:W-:Y:S01]  /*5960*/  FSETP.GEU.AND P2, PT, R164, -126, PT ;  /* 0xc2fc0000a400780b */ /* 0x000fe20003f4e000 */
[----:B------:R-:W-:Y:S01]  /*5970*/  FADD R168, R171, R168 ;  /* 0x000000a8aba87221 */ /* 0x000fe20000000000 */
[----:B------:R-:W-:Y:S01]  /*5980*/  @!P5 FMUL R151, R151, 0.5 ;  /* 0x3f0000009797d820 */ /* 0x000fe20000400000 */
[----:B------:R-:W-:Y:S01]  /*5990*/  FADD R169, R169, R172 ;  /* 0x000000aca9a97221 */ /* 0x000fe20000000000 */
[----:B------:R-:W-:-:S02]  /*59a0*/  SHF.L.U32 R167, R167, 0x1f, RZ ;  /* 0x0000001fa7a77819 */ /* 0x000fc400000006ff */
[----:B------:R-:W1:Y:S01]  /*59b0*/  MUFU.EX2 R158, R158 ;  /* 0x0000009e009e7308 */ /* 0x000e620000000800 */
[----:B--2---:R-:W-:Y:S01]  /*59c0*/  @!P6 FMUL R156, R156, R156 ;  /* 0x0000009c9c9ce220 */ /* 0x004fe20000400000 */
[----:B------:R-:W-:Y:S01]  /*59d0*/  FSETP.GEU.AND P6, PT, R160, -126, PT ;  /* 0xc2fc0000a000780b */ /* 0x000fe20003fce000 */
[----:B------:R-:W-:Y:S01]  /*59e0*/  FADD R168, R169, R168 ;  /* 0x000000a8a9a87221 */ /* 0x000fe20000000000 */
[----:B------:R-:W-:Y:S02]  /*59f0*/  F2FP.BF16.F32.PACK_AB R137, R139, R154 ;  /* 0x0000009a8b89723e */ /* 0x000fe400000010ff */
[----:B------:R-:W-:Y:S01]  /*5a00*/  F2FP.BF16.F32.PACK_AB R121, R126, R121 ;  /* 0x000000797e79723e */ /* 0x000fe200000010ff */
[----:B------:R-:W-:Y:S01]  /*5a10*/  @!P2 FMUL R164, R164, 0.5 ;  /* 0x3f000000a4a4a820 */ /* 0x000fe20000400000 */
[----:B------:R-:W2:Y:S01]  /*5a20*/  MUFU.EX2 R151, R151 ;  /* 0x0000009700977308 */ /* 0x000ea20000000800 */
[----:B---3--:R-:W-:Y:S01]  /*5a30*/  @!P3 FMUL R162, R162, R162 ;  /* 0x000000a2a2a2b220 */ /* 0x008fe20000400000 */
[----:B------:R-:W-:-:S02]  /*5a40*/  FSETP.GEU.AND P3, PT, R178, -126, PT ;  /* 0xc2fc0000b200780b */ /* 0x000fc40003f6e000 */
[----:B------:R-:W-:Y:S02]  /*5a50*/  F2FP.BF16.F32.PACK_AB R139, R143, R156 ;  /* 0x0000009c8f8b723e */ /* 0x000fe400000010ff */
[----:B------:R-:W-:Y:S01]  /*5a60*/  F2FP.BF16.F32.PACK_AB R126, R15, R10 ;  /* 0x0000000a0f7e723e */ /* 0x000fe200000010ff */
[----:B------:R-:W-:Y:S01]  /*5a70*/  @!P6 FMUL R160, R160, 0.5 ;  /* 0x3f000000a0a0e820 */ /* 0x000fe20000400000 */
[----:B------:R-:W3:Y:S01]  /*5a80*/  MUFU.EX2 R164, R164 ;  /* 0x000000a400a47308 */ /* 0x000ee20000000800 */
[----:B-1----:R-:W-:Y:S01]  /*5a90*/  @!P4 FMUL R158, R158, R158 ;  /* 0x0000009e9e9ec220 */ /* 0x002fe20000400000 */
[----:B------:R-:W-:Y:S02]  /*5aa0*/  FSETP.GEU.AND P4, PT, R155, -126, PT ;  /* 0xc2fc00009b00780b */ /* 0x000fe40003f8e000 */
[----:B------:R-:W-:-:S03]  /*5ab0*/  F2FP.BF16.F32.PACK_AB R144, R144, R153 ;  /* 0x000000999090723e */ /* 0x000fc600000010ff */
[----:B------:R-:W-:Y:S01]  /*5ac0*/  @!P3 FMUL R178, R178, 0.5 ;  /* 0x3f000000b2b2b820 */ /* 0x000fe20000400000 */
[----:B------:R-:W1:Y:S01]  /*5ad0*/  MUFU.EX2 R160, R160 ;  /* 0x000000a000a07308 */ /* 0x000e620000000800 */
[----:B--2---:R-:W-:Y:S01]  /*5ae0*/  @!P5 FMUL R151, R151, R151 ;  /* 0x000000979797d220 */ /* 0x004fe20000400000 */
[----:B------:R-:W-:-:S05]  /*5af0*/  FSETP.GEU.AND P5, PT, R179, -126, PT ;  /* 0xc2fc0000b300780b */ /* 0x000fca0003fae000 */
[----:B------:R-:W-:Y:S01]  /*5b00*/  @!P4 FMUL R155, R155, 0.5 ;  /* 0x3f0000009b9bc820 */ /* 0x000fe20000400000 */
[----:B------:R2:W4:Y:S01]  /*5b10*/  MUFU.EX2 R6, R178 ;  /* 0x000000b200067308 */ /* 0x0005220000000800 */
[----:B---3--:R-:W-:Y:S01]  /*5b20*/  @!P2 FMUL R164, R164, R164 ;  /* 0x000000a4a4a4a220 */ /* 0x008fe20000400000 */
[----:B------:R-:W-:-:S05]  /*5b30*/  FSETP.GEU.AND P2, PT, R182, -126, PT ;  /* 0xc2fc0000b600780b */ /* 0x000fca0003f4e000 */
[----:B------:R-:W-:Y:S01]  /*5b40*/  @!P5 FMUL R179, R179, 0.5 ;  /* 0x3f000000b3b3d820 */ /* 0x000fe20000400000 */
[----:B------:R-:W3:Y:S01]  /*5b50*/  MUFU.EX2 R155, R155 ;  /* 0x0000009b009b7308 */ /* 0x000ee20000000800 */
[----:B-1----:R-:W-:Y:S01]  /*5b60*/  @!P6 FMUL R160, R160, R160 ;  /* 0x000000a0a0a0e220 */ /* 0x002fe20000400000 */
[----:B------:R-:W-:Y:S01]  /*5b70*/  FSETP.GEU.AND P6, PT, R175, -126, PT ;  /* 0xc2fc0000af00780b */ /* 0x000fe20003fce000 */
[----:B--2---:R-:W-:Y:S02]  /*5b80*/  FADD R178, R134, R147 ;  /* 0x0000009386b27221 */ /* 0x004fe40000000000 */
[----:B------:R-:W-:Y:S01]  /*5b90*/  FADD R180, R129, R160 ;  /* 0x000000a081b47221 */ /* 0x000fe20000000000 */
[----:B------:R-:W-:Y:S01]  /*5ba0*/  F2FP.BF16.F32.PACK_AB R129, R142, R129 ;  /* 0x000000818e81723e */ /* 0x000fe200000010ff */
[----:B------:R-:W-:Y:S01]  /*5bb0*/  @!P2 FMUL R182, R182, 0.5 ;  /* 0x3f000000b6b6a820 */ /* 0x000fe20000400000 */
[----:B------:R1:W2:Y:S01]  /*5bc0*/  MUFU.EX2 R7, R179 ;  /* 0x000000b300077308 */ /* 0x0002a20000000800 */
[----:B----4-:R-:W-:Y:S01]  /*5bd0*/  @!P3 FMUL R6, R6, R6 ;  /* 0x000000060606b220 */ /* 0x010fe20000400000 */
[----:B------:R-:W-:Y:S01]  /*5be0*/  FSETP.GEU.AND P3, PT, R183, -126, PT ;  /* 0xc2fc0000b700780b */ /* 0x000fe20003f6e000 */
[----:B------:R-:W-:Y:S01]  /*5bf0*/  FADD R184, R163, R180 ;  /* 0x000000b4a3b87221 */ /* 0x000fe20000000000 */
[----:B------:R-:W-:Y:S01]  /*5c00*/  FADD R163, R123, R156 ;  /* 0x0000009c7ba37221 */ /* 0x000fe20000000000 */
[----:B------:R-:W-:-:S02]  /*5c10*/  F2FP.BF16.F32.PACK_AB R123, R130, R123 ;  /* 0x0000007b827b723e */ /* 0x000fc400000010ff */
[----:B------:R-:W-:Y:S01]  /*5c20*/  @!P6 FMUL R175, R175, 0.5 ;  /* 0x3f000000afafe820 */ /* 0x000fe20000400000 */
[----:B------:R4:W5:Y:S01]  /*5c30*/  MUFU.EX2 R166, R182 ;  /* 0x000000b600a67308 */ /* 0x0009620000000800 */
[----:B---3--:R-:W-:Y:S01]  /*5c40*/  @!P4 FMUL R155, R155, R155 ;  /* 0x0000009b9b9bc220 */ /* 0x008fe20000400000 */
[----:B------:R-:W-:Y:S01]  /*5c50*/  FSETP.GEU.AND P4, PT, R177, -126, PT ;  /* 0xc2fc0000b100780b */ /* 0x000fe20003f8e000 */
[----:B-1----:R-:W-:Y:S01]  /*5c60*/  FADD R179, R142, R151 ;  /* 0x000000978eb37221 */ /* 0x002fe20000000000 */
[----:B------:R-:W-:Y:S02]  /*5c70*/  F2FP.BF16.F32.PACK_AB R142, R18, R149 ;  /* 0x00000095128e723e */ /* 0x000fe400000010ff */
[----:B------:R-:W-:Y:S01]  /*5c80*/  F2FP.BF16.F32.PACK_AB R145, R151, R160 ;  /* 0x000000a09791723e */ /* 0x000fe200000010ff */
[----:B------:R-:W-:Y:S01]  /*5c90*/  @!P3 FMUL R183, R183, 0.5 ;  /* 0x3f000000b7b7b820 */ /* 0x000fe20000400000 */
[----:B------:R1:W3:Y:S01]  /*5ca0*/  MUFU.EX2 R5, R175 ;  /* 0x000000af00057308 */ /* 0x0002e20000000800 */
[----:B--2---:R-:W-:Y:S01]  /*5cb0*/  @!P5 FMUL R7, R7, R7 ;  /* 0x000000070707d220 */ /* 0x004fe20000400000 */
[----:B------:R-:W-:Y:S01]  /*5cc0*/  FSETP.GEU.AND P5, PT, R122, -126, PT ;  /* 0xc2fc00007a00780b */ /* 0x000fe20003fae000 */
[----:B----4-:R-:W-:Y:S01]  /*5cd0*/  FADD R182, R133, R6 ;  /* 0x0000000685b67221 */ /* 0x010fe20000000000 */
[C---:B------:R-:W-:Y:S01]  /*5ce0*/  F2FP.BF16.F32.PACK_AB R133, R150.reuse, R133 ;  /* 0x000000859685723e */ /* 0x040fe200000010ff */
[----:B------:R-:W-:Y:S01]  /*5cf0*/  FADD R181, R150, R7 ;  /* 0x0000000796b57221 */ /* 0x000fe20000000000 */
[----:B------:R-:W-:Y:S01]  /*5d00*/  F2FP.BF16.F32.PACK_AB R149, R7, R6 ;  /* 0x000000060795723e */ /* 0x000fe200000010ff */
[----:B------:R-:W-:Y:S01]  /*5d10*/  @!P4 FMUL R177, R177, 0.5 ;  /* 0x3f000000b1b1c820 */ /* 0x000fe20000400000 */
[----:B------:R2:W4:Y:S01]  /*5d20*/  MUFU.EX2 R159, R183 ;  /* 0x000000b7009f7308 */ /* 0x0005220000000800 */
[----:B-1----:R-:W-:Y:S01]  /*5d30*/  FADD R175, R125, R158 ;  /* 0x0000009e7daf7221 */ /* 0x002fe20000000000 */
[----:B-----5:R-:W-:Y:S01]  /*5d40*/  @!P2 FMUL R166, R166, R166 ;  /* 0x000000a6a6a6a220 */ /* 0x020fe20000400000 */
[----:B------:R-:W-:Y:S01]  /*5d50*/  FADD R187, R178, R181 ;  /* 0x000000b5b2bb7221 */ /* 0x000fe20000000000 */
[----:B------:R-:W-:Y:S01]  /*5d60*/  FADD R178, R138, R155 ;  /* 0x0000009b8ab27221 */ /* 0x000fe20000000000 */
[----:B------:R-:W-:Y:S01]  /*5d70*/  FADD R185, R175, R182 ;  /* 0x000000b6afb97221 */ /* 0x000fe20000000000 */
[----:B------:R-:W-:Y:S01]  /*5d80*/  FADD R182, R170, R179 ;  /* 0x000000b3aab67221 */ /* 0x000fe20000000000 */
[----:B------:R-:W-:Y:S01]  /*5d90*/  FADD R170, R131, R164 ;  /* 0x000000a483aa7221 */ /* 0x000fe20000000000 */
[----:B------:R-:W-:Y:S01]  /*5da0*/  @!P5 FMUL R122, R122, 0.5 ;  /* 0x3f0000007a7ad820 */ /* 0x000fe20000400000 */
[----:B---3--:R-:W-:Y:S01]  /*5db0*/  @!P6 FMUL R5, R5, R5 ;  /* 0x000000050505e220 */ /* 0x008fe20000400000 */
[----:B------:R-:W1:Y:S01]  /*5dc0*/  MUFU.EX2 R177, R177 ;  /* 0x000000b100b17308 */ /* 0x000e620000000800 */
[----:B--2---:R-:W-:Y:S01]  /*5dd0*/  FADD R183, R163, R170 ;  /* 0x000000aaa3b77221 */ /* 0x004fe20000000000 */
[----:B------:R-:W-:Y:S01]  /*5de0*/  FADD R175, R127, R162 ;  /* 0x000000a27faf7221 */ /* 0x000fe20000000000 */
[----:B------:R-:W-:Y:S01]  /*5df0*/  FADD R180, R135, R166 ;  /* 0x000000a687b47221 */ /* 0x000fe20000000000 */
[----:B------:R-:W-:Y:S01]  /*5e00*/  FADD R170, R130, R143 ;  /* 0x0000008f82aa7221 */ /* 0x000fe20000000000 */
[----:B------:R-:W-:Y:S01]  /*5e10*/  FADD R179, R146, R5 ;  /* 0x0000000592b37221 */ /* 0x000fe20000000000 */
[----:B------:R-:W-:Y:S01]  /*5e20*/  FADD R184, R184, R185 ;  /* 0x000000b9b8b87221 */ /* 0x000fe20000000000 */
[----:B----4-:R-:W-:Y:S01]  /*5e30*/  @!P3 FMUL R159, R159, R159 ;  /* 0x0000009f9f9fb220 */ /* 0x010fe20000400000 */
[----:B------:R-:W2:Y:S01]  /*5e40*/  MUFU.EX2 R163, R122 ;  /* 0x0000007a00a37308 */ /* 0x000ea20000000800 */
[----:B------:R-:W-:Y:S01]  /*5e50*/  FADD R180, R175, R180 ;  /* 0x000000b4afb47221 */ /* 0x000fe20000000000 */
[----:B------:R-:W-:Y:S01]  /*5e60*/  FADD R170, R170, R179 ;  /* 0x000000b3aaaa7221 */ /* 0x000fe20000000000 */
[----:B------:R-:W-:Y:S01]  /*5e70*/  FADD R181, R152, R159 ;  /* 0x0000009f98b57221 */ /* 0x000fe20000000000 */
[----:B------:R-:W-:Y:S01]  /*5e80*/  FADD R182, R182, R187 ;  /* 0x000000bbb6b67221 */ /* 0x000fe20000000000 */
[----:B------:R-:W-:Y:S01]  /*5e90*/  FADD R183, R183, R180 ;  /* 0x000000b4b7b77221 */ /* 0x000fe20000000000 */
[----:B------:R3:W4:Y:S01]  /*5ea0*/  SYNCS.PHASECHK.TRANS64.TRYWAIT P2, [UR11+0x48000], R167 ;  /* 0x048000a7ff0075a7 */ /* 0x000722000804014b */
[----:B------:R-:W-:Y:S01]  /*5eb0*/  FADD R181, R178, R181 ;  /* 0x000000b5b2b57221 */ /* 0x000fe20000000000 */
[----:B------:R-:W-:Y:S01]  /*5ec0*/  F2FP.BF16.F32.PACK_AB R127, R138, R127 ;  /* 0x0000007f8a7f723e */ /* 0x000fe200000010ff */
[----:B------:R-:W-:Y:S01]  /*5ed0*/  FADD R183, R184, R183 ;  /* 0x000000b7b8b77221 */ /* 0x000fe20000000000 */
[----:B-1----:R-:W-:Y:S01]  /*5ee0*/  @!P4 FMUL R177, R177, R177 ;  /* 0x000000b1b1b1c220 */ /* 0x002fe20000400000 */
[----:B------:R-:W-:Y:S01]  /*5ef0*/  FADD R181, R170, R181 ;  /* 0x000000b5aab57221 */ /* 0x000fe20000000000 */
[----:B------:R-:W-:-:S02]  /*5f00*/  F2FP.BF16.F32.PACK_AB R138, R16, R141 ;  /* 0x0000008d108a723e */ /* 0x000fc400000010ff */
[----:B------:R-:W-:Y:S01]  /*5f10*/  F2FP.BF16.F32.PACK_AB R125, R134, R125 ;  /* 0x0000007d867d723e */ /* 0x000fe200000010ff */
[----:B------:R-:W-:Y:S01]  /*5f20*/  FADD R182, R182, R181 ;  /* 0x000000b5b6b67221 */ /* 0x000fe20000000000 */
[----:B------:R-:W-:Y:S01]  /*5f30*/  F2FP.BF16.F32.PACK_AB R131, R146, R131 ;  /* 0x000000839283723e */ /* 0x000fe200000010ff */
[----:B--2---:R-:W-:Y:S01]  /*5f40*/  @!P5 FMUL R163, R163, R163 ;  /* 0x000000a3a3a3d220 */ /* 0x004fe20000400000 */
[----:B------:R-:W-:Y:S01]  /*5f50*/  F2FP.BF16.F32.PACK_AB R141, R147, R158 ;  /* 0x0000009e938d723e */ /* 0x000fe200000010ff */
[----:B------:R-:W-:Y:S01]  /*5f60*/  FADD R182, R183, R182 ;  /* 0x000000b6b7b67221 */ /* 0x000fe20000000000 */
[----:B------:R-:W-:Y:S01]  /*5f70*/  F2FP.BF16.F32.PACK_AB R122, R11, R8 ;  /* 0x000000080b7a723e */ /* 0x000fe200000010ff */
[----:B------:R-:W-:Y:S01]  /*5f80*/  FFMA R2, R163, R2, R168 ;  /* 0x00000002a3027223 */ /* 0x000fe200000000a8 */
[-C--:B------:R-:W-:Y:S01]  /*5f90*/  FMUL R24, R24, R163.reuse ;  /* 0x000000a318187220 */ /* 0x080fe20000400000 */
[----:B------:R-:W-:Y:S01]  /*5fa0*/  FFMA R0, R177, R0, R182 ;  /* 0x00000000b1007223 */ /* 0x000fe200000000b6 */
[-C--:B------:R-:W-:Y:S01]  /*5fb0*/  FMUL R25, R25, R163.reuse ;  /* 0x000000a319197220 */ /* 0x080fe20000400000 */
        /* <DEDUP_REMOVED lines=45> */
[----:B------:R-:W-:Y:S01]  /*6290*/  FMUL R117, R117, R163 ;  /* 0x000000a375757220 */ /* 0x000fe20000400000 */
        /* <DEDUP_REMOVED lines=48> */
[----:B------:R-:W-:-:S02]  /*65a0*/  F2FP.BF16.F32.PACK_AB R130, R19, R12 ;  /* 0x0000000c1382723e */ /* 0x000fc400000010ff */
[----:B------:R-:W-:Y:S02]  /*65b0*/  F2FP.BF16.F32.PACK_AB R134, R23, R14 ;  /* 0x0000000e1786723e */ /* 0x000fe400000010ff */
[----:B------:R-:W-:Y:S02]  /*65c0*/  F2FP.BF16.F32.PACK_AB R135, R152, R135 ;  /* 0x000000879887723e */ /* 0x000fe400000010ff */
[----:B------:R-:W-:Y:S02]  /*65d0*/  F2FP.BF16.F32.PACK_AB R143, R155, R162 ;  /* 0x000000a29b8f723e */ /* 0x000fe400000010ff */
[----:B------:R-:W-:Y:S02]  /*65e0*/  F2FP.BF16.F32.PACK_AB R146, R20, R157 ;  /* 0x0000009d1492723e */ /* 0x000fe400000010ff */
[----:B------:R-:W-:Y:S02]  /*65f0*/  F2FP.BF16.F32.PACK_AB R147, R5, R164 ;  /* 0x000000a40593723e */ /* 0x000fe400000010ff */
[----:B------:R-:W-:Y:S01]  /*6600*/  F2FP.BF16.F32.PACK_AB R150, R22, R165 ;  /* 0x000000a51696723e */ /* 0x000fe200000010ff */
[----:B---34-:R-:W-:Y:S06]  /*6610*/  @!P0 BRA `(.L_x_27) ;  /* 0x0000000000048947 */ /* 0x018fec0003800000 */
[----:B------:R-:W-:Y:S01]  /*6620*/  BPT.TRAP 0x1 ;  /* 0x000000040000795c */ /* 0x000fe20000300000 */
.L_x_27:
[----:B------:R-:W-:Y:S05]  /*6630*/  @P2 BRA `(.L_x_28) ;  /* 0x0000000000082947 */ /* 0x000fea0003800000 */
[----:B------:R-:W1:Y:S02]  /*6640*/  SYNCS.PHASECHK.TRANS64.TRYWAIT P2, [UR11+0x48000], R167 ;  /* 0x048000a7ff0075a7 */ /* 0x000e64000804014b */
[----:B-1----:R-:W-:Y:S05]  /*6650*/  @!P2 BRA `(.L_x_29) ;  /* 0x0000003c00f4a947 */ /* 0x002fea0003800000 */
.L_x_28:
[----:B------:R-:W-:Y:S01]  /*6660*/  UIMAD UR14, UR10, 0xc00, UR7 ;  /* 0x00000c000a0e78a4 */ /* 0x000fe2000f8e0207 */
[----:B------:R-:W-:Y:S01]  /*6670*/  WARPGROUP.ARRIVE ;  /* 0x00000000000079c5 */ /* 0x000fe20000000000 */
[----:B------:R-:W-:Y:S01]  /*6680*/  UMOV UR15, 0x40000040 ;  /* 0x40000040000f7882 */ /* 0x000fe20000000000 */
[----:B------:R-:W-:Y:S01]  /*6690*/  UMOV UR19, 0x40000040 ;  /* 0x4000004000137882 */ /* 0x000fe20000000000 */
[----:B------:R-:W-:Y:S01]  /*66a0*/  UIADD3 UR18, UR14, 0x80, URZ ;  /* 0x000000800e127890 */ /* 0x000fe2000fffe03f */
[----:B------:R-:W-:-:S04]  /*66b0*/  F2FP.BF16.F32.PACK_AB R151, R159, R166 ;  /* 0x000000a69f97723e */ /* 0x000fc800000010ff */
[----:B------:R-:W-:Y:S01]  /*66c0*/  HGMMA.64x192x16.F32.BF16 R24, R120, gdesc[UR12].tnspB, R24, gsb0 ;  /* 0x42e0000c78187df0 */ /* 0x000fe20008001818 */
[----:B------:R-:W-:Y:S02]  /*66d0*/  UMOV UR15, 0x40000040 ;  /* 0x40000040000f7882 */ /* 0x000fe40000000000 */
        /* <DEDUP_REMOVED lines=25> */
[----:B------:R-:W-:Y:S01]  /*6870*/  UIADD3 UR14, UR14, 0x380, URZ ;  /* 0x000003800e0e7890 */ /* 0x000fe2000fffe03f */
[----:B------:R-:W-:Y:S02]  /*6880*/  WARPGROUP.DEPBAR.LE gsb0, 0x0 ;  /* 0x00008000000079c5 */ /* 0x000fe40000010000 */
[----:B------:R-:W-:-:S14]  /*6890*/  WARPGROUP.ARRIVE ;  /* 0x00000000000079c5 */ /* 0x000fdc0000000000 */
[----:B------:R-:W-:Y:S03]  /*68a0*/  HGMMA.64x192x16.F32.BF16 R24, R144, gdesc[UR16].tnspB, R24, gsb0 ;  /* 0x42e0001090187df0 */ /* 0x000fe60008001818 */
[----:B------:R-:W-:Y:S02]  /*68b0*/  WARPGROUP.DEPBAR.LE gsb0, 0x0 ;  /* 0x00008000000079c5 */ /* 0x000fe40000010000 */
[----:B------:R-:W-:-:S15]  /*68c0*/  WARPGROUP.ARRIVE ;  /* 0x00000000000079c5 */ /* 0x000fde0000000000 */
[----:B------:R-:W-:Y:S03]  /*68d0*/  HGMMA.64x192x16.F32.BF16 R24, R148, gdesc[UR12].tnspB, R24, gsb0 ;  /* 0x42e0000c94187df0 */ /* 0x000fe60008001818 */
[----:B------:R-:W-:Y:S02]  /*68e0*/  WARPGROUP.DEPBAR.LE gsb0, 0x0 ;  /* 0x00008000000079c5 */ /* 0x000fe40000010000 */
[----:B------:R-:W-:Y:S05]  /*68f0*/  @!P0 BRA `(.L_x_30) ;  /* 0x0000000000048947 */ /* 0x000fea0003800000 */
[----:B------:R-:W-:Y:S01]  /*6900*/  BPT.TRAP 0x1 ;  /* 0x000000040000795c */ /* 0x000fe20000300000 */
.L_x_30:
[----:B------:R-:W-:-:S04]  /*6910*/  ULEA UR11, UR39, UR36, 0x3 ;  /* 0x00000024270b7291 */ /* 0x000fc8000f8e183f */
[----:B------:R-:W-:-:S04]  /*6920*/  UIADD3 UR11, UR11, 0x48028, URZ ;  /* 0x000480280b0b7890 */ /* 0x000fc8000fffe03f */
[----:B------:R-:W-:-:S09]  /*6930*/  UPRMT UR11, URZ, 0x654, UR11 ;  /* 0x000006543f0b7896 */ /* 0x000fd2000800000b */
[----:B------:R-:W-:Y:S01]  /*6940*/  SYNCS.ARRIVE.TRANS64.RED.A1T0 RZ, [UR11], RZ ;  /* 0x000000ffffff79a7 */ /* 0x000fe2000810040b */
[----:B------:R-:W-:Y:S05]  /*6950*/  @P1 BRA `(.L_x_31) ;  /* 0x0000000000041947 */ /* 0x000fea0003800000 */
[----:B------:R-:W-:Y:S01]  /*6960*/  BPT.TRAP 0x1 ;  /* 0x000000040000795c */ /* 0x000fe20000300000 */
.L_x_31:
[----:B------:R-:W-:-:S04]  /*6970*/  UIADD3 UR39, UR39, 0x1, URZ ;  /* 0x0000000127277890 */ /* 0x000fc8000fffe03f */
[----:B------:R-:W-:-:S04]  /*6980*/  UISETP.NE.AND UP0, UPT, UR39, 0x5, UPT ;  /* 0x000000052700788c */ /* 0x000fc8000bf05270 */
[----:B------:R-:W-:Y:S01]  /*6990*/  USEL UR39, UR39, URZ, UP0 ;  /* 0x0000003f27277287 */ /* 0x000fe20008000000 */
[----:B------:R-:W-:Y:S11]  /*69a0*/  @!P0 BRA `(.L_x_32) ;  /* 0x0000000000048947 */ /* 0x000ff60003800000 */
[----:B------:R-:W-:Y:S01]  /*69b0*/  BPT.TRAP 0x1 ;  /* 0x000000040000795c */ /* 0x000fe20000300000 */
.L_x_32:
[----:B------:R-:W-:-:S04]  /*69c0*/  ULEA UR11, UR39, UR36, 0x3 ;  /* 0x00000024270b7291 */ /* 0x000fc8000f8e183f */
[----:B------:R-:W-:-:S04]  /*69d0*/  UIADD3 UR11, UR11, 0x48028, URZ ;  /* 0x000480280b0b7890 */ /* 0x000fc8000fffe03f */
[----:B------:R-:W-:-:S09]  /*69e0*/  UPRMT UR11, URZ, 0x654, UR11 ;  /* 0x000006543f0b7896 */ /* 0x000fd2000800000b */
[----:B------:R-:W-:Y:S01]  /*69f0*/  SYNCS.ARRIVE.TRANS64.RED.A1T0 RZ, [UR11], RZ ;  /* 0x000000ffffff79a7 */ /* 0x000fe2000810040b */
[----:B------:R-:W-:Y:S05]  /*6a00*/  @P1 BRA `(.L_x_33) ;  /* 0x0000000000041947 */ /* 0x000fea0003800000 */
[----:B------:R-:W-:Y:S01]  /*6a10*/  BPT.TRAP 0x1 ;  /* 0x000000040000795c */ /* 0x000fe20000300000 */
.L_x_33:
[----:B------:R-:W-:Y:S01]  /*6a20*/  UISETP.GT.AND UP3, UPT, UR38, 0x2, UPT ;  /* 0x000000022600788c */ /* 0x000fe2000bf64270 */
[----:B------:R-:W-:Y:S01]  /*6a30*/  MOV R5, R3 ;  /* 0x0000000300057202 */ /* 0x000fe20000000f00 */
[----:B------:R-:W-:Y:S01]  /*6a40*/  UIADD3 UR10, UR10, 0x1, URZ ;  /* 0x000000010a0a7890 */ /* 0x000fe2000fffe03f */
[----:B------:R-:W-:Y:S01]  /*6a50*/  MOV R7, R4 ;  /* 0x0000000400077202 */ /* 0x000fe20000000f00 */
[----:B------:R-:W-:Y:S02]  /*6a60*/  UIADD3 UR39, UR39, 0x1, URZ ;  /* 0x0000000127277890 */ /* 0x000fe4000fffe03f */
[----:B------:R-:W-:Y:S01]  /*6a70*/  PLOP3.LUT P2, PT, PT, PT, UP3, 0x80, 0x0 ;  /* 0x000000000000781c */ /* 0x000fe20003f4f038 */
[----:B------:R-:W-:Y:S02]  /*6a80*/  UISETP.NE.AND UP2, UPT, UR10, 0x5, UPT ;  /* 0x000000050a00788c */ /* 0x000fe4000bf45270 */
[----:B------:R-:W-:Y:S02]  /*6a90*/  UIADD3 UR14, UR38, -0x1, URZ ;  /* 0xffffffff260e7890 */ /* 0x000fe4000fffe03f */
[----:B------:R-:W-:-:S02]  /*6aa0*/  UISETP.NE.AND UP0, UPT, UR39, 0x5, UPT ;  /* 0x000000052700788c */ /* 0x000fc4000bf05270 */
[----:B------:R-:W-:Y:S02]  /*6ab0*/  USEL UR11, URZ, 0x1, UP2 ;  /* 0x000000013f0b7887 */ /* 0x000fe40009000000 */
[----:B------:R-:W-:Y:S02]  /*6ac0*/  USEL UR39, UR39, URZ, UP0 ;  /* 0x0000003f27277287 */ /* 0x000fe40008000000 */
[----:B------:R-:W-:Y:S02]  /*6ad0*/  USEL UR60, UR10, URZ, UP2 ;  /* 0x0000003f0a3c7287 */ /* 0x000fe40009000000 */
[----:B------:R-:W-:Y:S01]  /*6ae0*/  ULOP3.LUT UR4, UR4, UR11, URZ, 0x3c, !UPT ;  /* 0x0000000b04047292 */ /* 0x000fe2000f8e3c3f */
[----:B------:R-:W-:Y:S01]  /*6af0*/  UMOV UR38, UR14 ;  /* 0x0000000e00267c82 */ /* 0x000fe20008000000 */
[----:B------:R-:W-:Y:S10]  /*6b00*/  @P2 BRA `(.L_x_34) ;  /* 0xffffffd000202947 */ /* 0x000ff4000383ffff */
.L_x_23:
[----:B-1----:R-:W1:Y:S01]  /*6b10*/  SHFL.BFLY PT, R5, R2, 0x1, 0x1f ;  /* 0x0c201f0002057f89 */ /* 0x002e6200000e0000 */
[----:B------:R-:W-:Y:S01]  /*6b20*/  BSSY B0, `(.L_x_35) ;  /* 0x0000023000007945 */ /* 0x000fe20003800000 */
[----:B------:R-:W-:Y:S02]  /*6b30*/  MOV R9, 0x7f800000 ;  /* 0x7f80000000097802 */ /* 0x000fe40000000f00 */
[----:B------:R-:W2:Y:S01]  /*6b40*/  SHFL.BFLY PT, R7, R0, 0x1, 0x1f ;  /* 0x0c201f0000077f89 */ /* 0x000ea200000e0000 */
[----:B------:R-:W-:Y:S02]  /*6b50*/  MOV R10, 0x3f800000 ;  /* 0x3f800000000a7802 */ /* 0x000fe40000000f00 */
[----:B------:R-:W-:Y:S01]  /*6b60*/  MOV R11, 0x7f800000 ;  /* 0x7f800000000b7802 */ /* 0x000fe20000000f00 */
[----:B-1----:R-:W-:Y:S01]  /*6b70*/  FADD R5, R5, R2 ;  /* 0x0000000205057221 */ /* 0x002fe20000000000 */
[----:B--2---:R-:W-:-:S04]  /*6b80*/  FADD R14, R7, R0 ;  /* 0x00000000070e7221 */ /* 0x004fc80000000000 */
[----:B------:R-:W1:Y:S04]  /*6b90*/  SHFL.BFLY PT, R6, R5, 0x2, 0x1f ;  /* 0x0c401f0005067f89 */ /* 0x000e6800000e0000 */
[----:B------:R-:W2:Y:S01]  /*6ba0*/  SHFL.BFLY PT, R15, R14, 0x2, 0x1f ;  /* 0x0c401f000e0f7f89 */ /* 0x000ea200000e0000 */
[C---:B-1----:R-:W-:Y:S01]  /*6bb0*/  FSETP.NE.AND P0, PT, R5.reuse, -R6, PT ;  /* 0x800000060500720b */ /* 0x042fe20003f05000 */
[----:B------:R-:W-:Y:S01]  /*6bc0*/  FADD R2, R5, R6 ;  /* 0x0000000605027221 */ /* 0x000fe20000000000 */
[----:B------:R-:W-:Y:S01]  /*6bd0*/  MOV R6, 0x3f800000 ;  /* 0x3f80000000067802 */ /* 0x000fe20000000f00 */
[----:B--2---:R-:W-:-:S10]  /*6be0*/  FADD R8, R14, R15 ;  /* 0x0000000f0e087221 */ /* 0x004fd40000000000 */
[----:B------:R-:W-:Y:S05]  /*6bf0*/  @!P0 BRA `(.L_x_36) ;  /* 0x0000000000548947 */ /* 0x000fea0003800000 */
[----:B------:R-:W-:Y:S01]  /*6c00*/  IADD3 R0, R2, 0x1800000, RZ ;  /* 0x0180000002007810 */ /* 0x000fe20007ffe0ff */
[----:B------:R-:W-:Y:S03]  /*6c10*/  BSSY B1, `(.L_x_37) ;  /* 0x000000c000017945 */ /* 0x000fe60003800000 */
[----:B------:R-:W-:-:S04]  /*6c20*/  LOP3.LUT R0, R0, 0x7f800000, RZ, 0xc0, !PT ;  /* 0x7f80000000007812 */ /* 0x000fc800078ec0ff */
[----:B------:R-:W-:-:S13]  /*6c30*/  ISETP.GT.U32.AND P0, PT, R0, 0x1ffffff, PT ;  /* 0x01ffffff0000780c */ /* 0x000fda0003f04070 */
[----:B------:R-:W-:Y:S05]  /*6c40*/  @P0 BRA `(.L_x_38) ;  /* 0x0000000000100947 */ /* 0x000fea0003800000 */
[----:B------:R-:W-:-:S07]  /*6c50*/  MOV R13, 0x6c70 ;  /* 0x00006c70000d7802 */ /* 0x000fce0000000f00 */
[----:B------:R-:W-:Y:S05]  /*6c60*/  CALL.REL.NOINC `($__internal_0_$__cuda_sm20_rcp_rn_f32_slowpath) ;  /* 0x0000003c00187944 */ /* 0x000fea0003c00000 */
[----:B------:R-:W-:Y:S01]  /*6c70*/  MOV R6, R5 ;  /* 0x0000000500067202 */ /* 0x000fe20000000f00 */
[----:B------:R-:W-:Y:S06]  /*6c80*/  BRA `(.L_x_39) ;  /* 0x0000000000107947 */ /* 0x000fec0003800000 */
.L_x_38:
[----:B------:R-:W1:Y:S02]  /*6c90*/  MUFU.RCP R5, R2 ;  /* 0x0000000200057308 */ /* 0x000e640000001000 */
[----:B-1----:R-:W-:-:S04]  /*6ca0*/  FFMA R0, R2, R5, -1 ;  /* 0xbf80000002007423 */ /* 0x002fc80000000005 */
[----:B------:R-:W-:-:S04]  /*6cb0*/  FADD.FTZ R0, -R0, -RZ ;  /* 0x800000ff00007221 */ /* 0x000fc80000010100 */
[----:B------:R-:W-:-:S07]  /*6cc0*/  FFMA R6, R5, R0, R5 ;  /* 0x0000000005067223 */ /* 0x000fce0000000005 */
.L_x_39:
[----:B------:R-:W-:Y:S05]  /*6cd0*/  BSYNC B1 ;  /* 0x0000000000017941 */ /* 0x000fea0003800000 */
.L_x_37:
[----:B------:R-:W-:Y:S01]  /*6ce0*/  FSETP.GEU.AND P0, PT, |R2|, 1.175494350822287508e-38, PT ;  /* 0x008000000200780b */ /* 0x000fe20003f0e200 */
[----:B------:R-:W-:-:S12]  /*6cf0*/  ULDC UR4, c[0x0][0x600] ;  /* 0x0001800000047ab9 */ /* 0x000fd80000000800 */
[----:B------:R-:W-:-:S04]  /*6d00*/  @!P0 FMUL R2, R2, 16777216 ;  /* 0x4b80000002028820 */ /* 0x000fc80000400000 */
[----:B------:R-:W1:Y:S02]  /*6d10*/  MUFU.LG2 R0, R2 ;  /* 0x0000000200007308 */ /* 0x000e640000000c00 */
[----:B-1----:R-:W-:-:S04]  /*6d20*/  @!P0 FADD R0, R0, -24 ;  /* 0xc1c0000000008421 */ /* 0x002fc80000000000 */
[----:B------:R-:W-:-:S04]  /*6d30*/  FMUL R0, R0, 0.69314718246459960938 ;  /* 0x3f31721800007820 */ /* 0x000fc80000400000 */
[----:B------:R-:W-:-:S07]  /*6d40*/  FFMA R11, R3, UR4, R0 ;  /* 0x00000004030b7c23 */ /* 0x000fce0008000000 */
.L_x_36:
[----:B------:R-:W-:Y:S05]  /*6d50*/  BSYNC B0 ;  /* 0x0000000000007941 */ /* 0x000fea0003800000 */
.L_x_35:
[----:B------:R-:W-:Y:S01]  /*6d60*/  FSETP.NE.AND P0, PT, R14, -R15, PT ;  /* 0x8000000f0e00720b */ /* 0x000fe20003f05000 */
[----:B------:R-:W-:Y:S01]  /*6d70*/  ULDC UR4, c[0x0][0x608] ;  /* 0x0001820000047ab9 */ /* 0x000fe20000000800 */
[----:B------:R-:W-:Y:S01]  /*6d80*/  BSSY B0, `(.L_x_40) ;  /* 0x0000049000007945 */ /* 0x000fe20003800000 */
[----:B------:R-:W-:-:S04]  /*6d90*/  FMUL R6, R6, UR4 ;  /* 0x0000000406067c20 */ /* 0x000fc80008400000 */
        /* <DEDUP_REMOVED lines=48> */
[----:B------:R-:W-:Y:S06]  /*70a0*/  @!P0 BRA `(.L_x_41) ;  /* 0x0000000000588947 */ /* 0x000fec0003800000 */
[----:B------:R-:W-:Y:S01]  /*70b0*/  IADD3 R0, R8, 0x1800000, RZ ;  /* 0x0180000008007810 */ /* 0x000fe20007ffe0ff */
[----:B------:R-:W-:Y:S03]  /*70c0*/  BSSY B1, `(.L_x_42) ;  /* 0x000000d000017945 */ /* 0x000fe60003800000 */
[----:B------:R-:W-:-:S04]  /*70d0*/  LOP3.LUT R0, R0, 0x7f800000, RZ, 0xc0, !PT ;  /* 0x7f80000000007812 */ /* 0x000fc800078ec0ff */
[----:B------:R-:W-:-:S13]  /*70e0*/  ISETP.GT.U32.AND P0, PT, R0, 0x1ffffff, PT ;  /* 0x01ffffff0000780c */ /* 0x000fda0003f04070 */
[----:B------:R-:W-:Y:S05]  /*70f0*/  @P0 BRA `(.L_x_43) ;  /* 0x0000000000140947 */ /* 0x000fea0003800000 */
[----:B------:R-:W-:Y:S02]  /*7100*/  MOV R2, R8 ;  /* 0x0000000800027202 */ /* 0x000fe40000000f00 */
[----:B------:R-:W-:-:S07]  /*7110*/  MOV R13, 0x7130 ;  /* 0x00007130000d7802 */ /* 0x000fce0000000f00 */
[----:B------:R-:W-:Y:S05]  /*7120*/  CALL.REL.NOINC `($__internal_0_$__cuda_sm20_rcp_rn_f32_slowpath) ;  /* 0x0000003400e87944 */ /* 0x000fea0003c00000 */
[----:B------:R-:W-:Y:S01]  /*7130*/  MOV R10, R5 ;  /* 0x00000005000a7202 */ /* 0x000fe20000000f00 */
[----:B------:R-:W-:Y:S06]  /*7140*/  BRA `(.L_x_44) ;  /* 0x0000000000107947 */ /* 0x000fec0003800000 */
.L_x_43:
[----:B------:R-:W1:Y:S02]  /*7150*/  MUFU.RCP R3, R8 ;  /* 0x0000000800037308 */ /* 0x000e640000001000 */
[----:B-1----:R-:W-:-:S04]  /*7160*/  FFMA R0, R8, R3, -1 ;  /* 0xbf80000008007423 */ /* 0x002fc80000000003 */
[----:B------:R-:W-:-:S04]  /*7170*/  FADD.FTZ R0, -R0, -RZ ;  /* 0x800000ff00007221 */ /* 0x000fc80000010100 */
[----:B------:R-:W-:-:S07]  /*7180*/  FFMA R10, R3, R0, R3 ;  /* 0x00000000030a7223 */ /* 0x000fce0000000003 */
.L_x_44:
[----:B------:R-:W-:Y:S05]  /*7190*/  BSYNC B1 ;  /* 0x0000000000017941 */ /* 0x000fea0003800000 */
.L_x_42:
[----:B------:R-:W-:Y:S01]  /*71a0*/  FSETP.GEU.AND P0, PT, |R8|, 1.175494350822287508e-38, PT ;  /* 0x008000000800780b */ /* 0x000fe20003f0e200 */
[----:B------:R-:W-:-:S12]  /*71b0*/  ULDC UR4, c[0x0][0x600] ;  /* 0x0001800000047ab9 */ /* 0x000fd80000000800 */
[----:B------:R-:W-:-:S04]  /*71c0*/  @!P0 FMUL R8, R8, 16777216 ;  /* 0x4b80000008088820 */ /* 0x000fc80000400000 */
[----:B------:R-:W1:Y:S02]  /*71d0*/  MUFU.LG2 R0, R8 ;  /* 0x0000000800007308 */ /* 0x000e640000000c00 */
[----:B-1----:R-:W-:-:S04]  /*71e0*/  @!P0 FADD R0, R0, -24 ;  /* 0xc1c0000000008421 */ /* 0x002fc80000000000 */
[----:B------:R-:W-:-:S04]  /*71f0*/  FMUL R9, R0, 0.69314718246459960938 ;  /* 0x3f31721800097820 */ /* 0x000fc80000400000 */
[----:B------:R-:W-:-:S07]  /*7200*/  FFMA R9, R4, UR4, R9 ;  /* 0x0000000404097c23 */ /* 0x000fce0008000009 */
.L_x_41:
[----:B------:R-:W-:Y:S05]  /*7210*/  BSYNC B0 ;  /* 0x0000000000007941 */ /* 0x000fea0003800000 */
.L_x_40:
[----:B------:R-:W-:Y:S01]  /*7220*/  UIADD3 UR4, UR37, -0x1, URZ ;  /* 0xffffffff25047890 */ /* 0x000fe2000fffe03f */
[----:B------:R-:W1:Y:S01]  /*7230*/  S2R R2, SR_TID.X ;  /* 0x0000000000027919 */ /* 0x000e620000002100 */
[----:B------:R-:W-:Y:S01]  /*7240*/  ULDC UR6, c[0x0][0x608] ;  /* 0x0001820000067ab9 */ /* 0x000fe20000000800 */
[----:B------:R-:W-:Y:S01]  /*7250*/  ULDC.64 UR8, c[0x0][0x208] ;  /* 0x0000820000087ab9 */ /* 0x000fe20000000a00 */
[----:B------:R-:W-:Y:S02]  /*7260*/  FMUL R10, R10, UR6 ;  /* 0x000000060a0a7c20 */ /* 0x000fe40008400000 */
[----:B------:R-:W-:Y:S01]  /*7270*/  ISETP.NE.AND P0, PT, RZ, UR4, PT ;  /* 0x00000004ff007c0c */ /* 0x000fe2000bf05270 */
[----:B------:R-:W-:-:S03]  /*7280*/  ULEA UR4, UR37, UR36, 0x3 ;  /* 0x0000002425047291 */ /* 0x000fc6000f8e183f */
[----:B------:R-:W-:-:S04]  /*7290*/  SEL R0, RZ, 0x1, P0 ;  /* 0x00000001ff007807 */ /* 0x000fc80000000000 */
[----:B------:R-:W-:-:S04]  /*72a0*/  SHF.L.U32 R0, R0, 0x1f, RZ ;  /* 0x0000001f00007819 */ /* 0x000fc800000006ff */
[----:B------:R-:W2:Y:S01]  /*72b0*/  SYNCS.PHASECHK.TRANS64.TRYWAIT P0, [UR4+0x48098], R0 ;  /* 0x04809800ff0075a7 */ /* 0x000ea20008000144 */
[C---:B-1----:R-:W-:Y:S02]  /*72c0*/  LOP3.LUT P1, RZ, R2.reuse, 0x3, RZ, 0xc0, !PT ;  /* 0x0000000302ff7812 */ /* 0x042fe4000782c0ff */
[----:B------:R-:W-:Y:S01]  /*72d0*/  LOP3.LUT R16, R2, 0x7f, RZ, 0xc0, !PT ;  /* 0x0000007f02107812 */ /* 0x000fe200078ec0ff */
[----:B--2---:R-:W-:Y:S10]  /*72e0*/  @!P0 BRA `(.L_x_45) ;  /* 0x0000003000e88947 */ /* 0x004ff40003800000 */
.L_x_102:
[----:B------:R-:W-:Y:S01]  /*72f0*/  USHF.L.U32 UR42, UR5, 0x6, URZ ;  /* 0x00000006052a7899 */ /* 0x000fe2000800063f */
[----:B------:R-:W-:Y:S01]  /*7300*/  BSSY B0, `(.L_x_46) ;  /* 0x0000018000007945 */ /* 0x000fe20003800000 */
[----:B------:R-:W-:-:S03]  /*7310*/  SHF.R.U32.HI R17, RZ, 0x5, R16 ;  /* 0x00000005ff117819 */ /* 0x000fc60000011610 */
[----:B------:R-:W-:Y:S07]  /*7320*/  @P1 BRA `(.L_x_47) ;  /* 0x0000000000541947 */ /* 0x000fee0003800000 */
[----:B------:R-:W2:Y:S01]  /*7330*/  S2UR UR4, SR_CTAID.Y ;  /* 0x00000000000479c3 */ /* 0x000ea20000002600 */
[----:B-1----:R-:W-:Y:S01]  /*7340*/  SHF.R.U32.HI R0, RZ, 0x2, R2 ;  /* 0x00000002ff007819 */ /* 0x002fe20000011602 */
[----:B------:R-:W-:Y:S01]  /*7350*/  ULDC.64 UR6, c[0x0][0x688] ;  /* 0x0001a20000067ab9 */ /* 0x000fe20000000a00 */
[----:B------:R-:W-:Y:S02]  /*7360*/  SHF.L.U32 R3, R17, 0x4, RZ ;  /* 0x0000000411037819 */ /* 0x000fe400000006ff */
[----:B------:R-:W-:-:S03]  /*7370*/  LOP3.LUT R0, R0, 0x7, RZ, 0xc0, !PT ;  /* 0x0000000700007812 */ /* 0x000fc600078ec0ff */
[----:B------:R-:W1:Y:S01]  /*7380*/  S2UR UR5, SR_CTAID.Z ;  /* 0x00000000000579c3 */ /* 0x000e620000002700 */
[----:B------:R-:W-:-:S04]  /*7390*/  LOP3.LUT R0, R3, 0xfffffff0, R0, 0xe2, !PT ;  /* 0xfffffff003007812 */ /* 0x000fc800078ee200 */
[----:B------:R-:W-:-:S04]  /*73a0*/  IADD3 R3, R0, UR42, RZ ;  /* 0x0000002a00037c10 */ /* 0x000fc8000fffe0ff */
[----:B------:R-:W-:Y:S01]  /*73b0*/  IADD3 R2, R3, 0x8, RZ ;  /* 0x0000000803027810 */ /* 0x000fe20007ffe0ff */
[----:B--2---:R-:W-:-:S04]  /*73c0*/  UIMAD UR4, UR4, UR6, UR42 ;  /* 0x00000006040472a4 */ /* 0x004fc8000f8e022a */
[----:B-1----:R-:W-:-:S03]  /*73d0*/  UIMAD UR4, UR5, UR7, UR4 ;  /* 0x00000007050472a4 */ /* 0x002fc6000f8e0204 */
[----:B------:R-:W-:Y:S02]  /*73e0*/  ULDC UR5, c[0x0][0x288] ;  /* 0x0000a20000057ab9 */ /* 0x000fe40000000800 */
[----:B------:R-:W-:Y:S02]  /*73f0*/  ISETP.GE.U32.AND P0, PT, R3, UR5, PT ;  /* 0x0000000503007c0c */ /* 0x000fe4000bf06070 */
[----:B------:R-:W-:Y:S02]  /*7400*/  IADD3 R0, P2, R0, UR4, RZ ;  /* 0x0000000400007c10 */ /* 0x000fe4000ff5e0ff */
[----:B------:R-:W-:Y:S01]  /*7410*/  ISETP.GE.U32.AND P1, PT, R2, UR5, PT ;  /* 0x0000000502007c0c */ /* 0x000fe2000bf26070 */
[----:B------:R-:W-:Y:S01]  /*7420*/  ULDC.64 UR4, c[0x0][0x680] ;  /* 0x0001a00000047ab9 */ /* 0x000fe20000000a00 */
[----:B------:R-:W-:Y:S02]  /*7430*/  IADD3.X R3, RZ, RZ, RZ, P2, !PT ;  /* 0x000000ffff037210 */ /* 0x000fe400017fe4ff */
[----:B------:R-:W-:-:S04]  /*7440*/  LEA R2, P2, R0, UR4, 0x2 ;  /* 0x0000000400027c11 */ /* 0x000fc8000f8410ff */
[----:B------:R-:W-:-:S05]  /*7450*/  LEA.HI.X R3, R0, UR5, R3, 0x2, P2 ;  /* 0x0000000500037c11 */ /* 0x000fca00090f1403 */
[----:B------:R2:W-:Y:S04]  /*7460*/  @!P0 STG.E desc[UR8][R2.64], R11 ;  /* 0x0000000b02008986 */ /* 0x0005e8000c101908 */
[----:B------:R2:W-:Y:S02]  /*7470*/  @!P1 STG.E desc[UR8][R2.64+0x20], R9 ;  /* 0x0000200902009986 */ /* 0x0005e4000c101908 */
.L_x_47:
[----:B------:R-:W-:Y:S05]  /*7480*/  BSYNC B0 ;  /* 0x0000000000007941 */ /* 0x000fea0003800000 */
.L_x_46:
[----:B------:R-:W-:Y:S01]  /*7490*/  ULDC.64 UR4, c[0x0][0x730] ;  /* 0x0001cc0000047ab9 */ /* 0x000fe20000000a00 */
[-C--:B------:R-:W-:Y:S01]  /*74a0*/  FMUL R26, R26, R10.reuse ;  /* 0x0000000a1a1a7220 */ /* 0x080fe20000400000 */
[----:B------:R-:W-:Y:S01]  /*74b0*/  ISETP.NE.U32.AND P0, PT, RZ, UR4, PT ;  /* 0x00000004ff007c0c */ /* 0x000fe2000bf05070 */
[-C--:B------:R-:W-:Y:S01]  /*74c0*/  FMUL R18, R27, R10.reuse ;  /* 0x0000000a1b127220 */ /* 0x080fe20000400000 */
[-C--:B------:R-:W-:Y:S01]  /*74d0*/  FMUL R30, R30, R10.reuse ;  /* 0x0000000a1e1e7220 */ /* 0x080fe20000400000 */
[-C--:B------:R-:W-:Y:S01]  /*74e0*/  FMUL R120, R31, R10.reuse ;  /* 0x0000000a1f787220 */ /* 0x080fe20000400000 */
[----:B------:R-:W-:Y:S01]  /*74f0*/  ISETP.NE.AND.EX P0, PT, RZ, UR5, PT, P0 ;  /* 0x00000005ff007c0c */ /* 0x000fe2000bf05300 */
        /* <DEDUP_REMOVED lines=44> */
[----:B------:R-:W-:Y:S06]  /*77c0*/  @P0 BRA `(.L_x_48) ;  /* 0x0000000000200947 */ /* 0x000fec0003800000 */
[----:B------:R-:W-:Y:S02]  /*77d0*/  ULDC.64 UR4, c[0x0][0x728] ;  /* 0x0001ca0000047ab9 */ /* 0x000fe40000000a00 */
[----:B------:R-:W-:-:S04]  /*77e0*/  ISETP.NE.U32.AND P0, PT, RZ, UR4, PT ;  /* 0x00000004ff007c0c */ /* 0x000fc8000bf05070 */
[----:B------:R-:W-:-:S13]  /*77f0*/  ISETP.NE.AND.EX P0, PT, RZ, UR5, PT, P0 ;  /* 0x00000005ff007c0c */ /* 0x000fda000bf05300 */
[----:B------:R-:W-:Y:S05]  /*7800*/  @!P0 BRA `(.L_x_49) ;  /* 0x00000000000c8947 */ /* 0x000fea0003800000 */
[----:B-12---:R-:W1:Y:S02]  /*7810*/  LDC.64 R2, c[0x0][0x728] ;  /* 0x0001ca00ff027b82 */ /* 0x006e640000000a00 */
[----:B-1----:R4:W5:Y:S01]  /*7820*/  LDG.E R2, desc[UR8][R2.64] ;  /* 0x0000000802027981 */ /* 0x002962000c1e1900 */
[----:B------:R-:W-:Y:S05]  /*7830*/  BRA `(.L_x_48) ;  /* 0x0000000000047947 */ /* 0x000fea0003800000 */
.L_x_49:
[----:B--2---:R-:W3:Y:S02]  /*7840*/  LDC R2, c[0x0][0x720] ;  /* 0x0001c800ff027b82 */ /* 0x004ee40000000800 */
.L_x_48:
[----:B-1----:R-:W-:Y:S02]  /*7850*/  MOV R0, RZ ;  /* 0x000000ff00007202 */ /* 0x002fe40000000f00 */
[----:B---3-5:R-:W-:Y:S02]  /*7860*/  MOV R83, R2 ;  /* 0x0000000200537202 */ /* 0x028fe40000000f00 */
[----:B------:R-:W-:-:S13]  /*7870*/  LOP3.LUT P0, RZ, R0, 0x1bf, RZ, 0xc0, !PT ;  /* 0x000001bf00ff7812 */ /* 0x000fda000780c0ff */
[----:B------:R-:W-:Y:S05]  /*7880*/  @!P0 BRA `(.L_x_50) ;  /* 0x0000000000408947 */ /* 0x000fea0003800000 */
[----:B------:R-:W-:Y:S01]  /*7890*/  MOV R0, 0x0 ;  /* 0x0000000000007802 */ /* 0x000fe20000000f00 */
[----:B------:R-:W-:Y:S01]  /*78a0*/  ULDC.64 UR4, c[0x4][0x70] ;  /* 0x01001c0000047ab9 */ /* 0x000fe20000000a00 */
[----:B------:R-:W-:Y:S01]  /*78b0*/  ULDC.64 UR6, c[0x4][0x8] ;  /* 0x0100020000067ab9 */ /* 0x000fe20000000a00 */
[----:B------:R-:W-:Y:S01]  /*78c0*/  MOV R4, UR4 ;  /* 0x0000000400047c02 */ /* 0x000fe20008000f00 */
[----:B--2-4-:R1:W2:Y:S01]  /*78d0*/  LDC.64 R2, c[0x4][R0] ;  /* 0x0100000000027b82 */ /* 0x0142a20000000a00 */
[----:B------:R-:W-:Y:S01]  /*78e0*/  MOV R5, UR5 ;  /* 0x0000000500057c02 */ /* 0x000fe20008000f00 */
[----:B------:R-:W-:Y:S01]  /*78f0*/  ULDC.64 UR4, c[0x4][0x78] ;  /* 0x01001e0000047ab9 */ /* 0x000fe20000000a00 */
[----:B------:R-:W-:Y:S02]  /*7900*/  MOV R10, UR6 ;  /* 0x00000006000a7c02 */ /* 0x000fe40008000f00 */
[----:B------:R-:W-:Y:S02]  /*7910*/  MOV R6, UR4 ;  /* 0x0000000400067c02 */ /* 0x000fe40008000f00 */
[----:B------:R-:W-:-:S02]  /*7920*/  MOV R7, UR5 ;  /* 0x0000000500077c02 */ /* 0x000fc40008000f00 */
[----:B------:R-:W-:Y:S02]  /*7930*/  MOV R11, UR7 ;  /* 0x00000007000b7c02 */ /* 0x000fe40008000f00 */
[----:B------:R-:W-:Y:S02]  /*7940*/  MOV R8, 0x70 ;  /* 0x0000007000087802 */ /* 0x000fe40000000f00 */
[----:B------:R-:W-:Y:S02]  /*7950*/  MOV R12, 0x1 ;  /* 0x00000001000c7802 */ /* 0x000fe40000000f00 */
[----:B-1----:R-:W-:-:S07]  /*7960*/  MOV R13, RZ ;  /* 0x000000ff000d7202 */ /* 0x002fce0000000f00 */
[----:B------:R-:W-:-:S07]  /*7970*/  LEPC R20, `(.L_x_50) ;  /* 0x000000001014794e */ /* 0x000fce0000000000 */
[----:B--2---:R-:W-:Y:S05]  /*7980*/  CALL.ABS.NOINC R2 ;  /* 0x0000000002007343 */ /* 0x004fea0003c00000 */
.L_x_50:
[----:B------:R-:W-:Y:S01]  /*7990*/  UIADD3 UR4, UR37, -0x1, URZ ;  /* 0xffffffff25047890 */ /* 0x000fe2000fffe03f */
[----:B------:R-:W-:-:S05]  /*79a0*/  MOV R22, UR36 ;  /* 0x0000002400167c02 */ /* 0x000fca0008000f00 */
[----:B--2-4-:R-:W-:-:S05]  /*79b0*/  MOV R3, UR4 ;  /* 0x0000000400037c02 */ /* 0x014fca0008000f00 */
[----:B------:R-:W-:-:S05]  /*79c0*/  IMAD R22, R3, 0x2200, R22 ;  /* 0x0000220003167824 */ /* 0x000fca00078e0216 */
[----:B------:R-:W-:-:S13]  /*79d0*/  LOP3.LUT P0, RZ, R22, 0x1b0, RZ, 0xc0, !PT ;  /* 0x000001b016ff7812 */ /* 0x000fda000780c0ff */
[----:B------:R-:W-:Y:S05]  /*79e0*/  @!P0 BRA `(.L_x_51) ;  /* 0x0000000000408947 */ /* 0x000fea0003800000 */
[----:B------:R-:W-:Y:S01]  /*79f0*/  MOV R0, 0x0 ;  /* 0x0000000000007802 */ /* 0x000fe20000000f00 */
[----:B------:R-:W-:Y:S01]  /*7a00*/  ULDC.64 UR4, c[0x4][0x70] ;  /* 0x01001c0000047ab9 */ /* 0x000fe20000000a00 */
[----:B------:R-:W-:Y:S01]  /*7a10*/  ULDC.64 UR6, c[0x4][0x78] ;  /* 0x01001e0000067ab9 */ /* 0x000fe20000000a00 */
[----:B------:R-:W-:Y:S01]  /*7a20*/  MOV R4, UR4 ;  /* 0x0000000400047c02 */ /* 0x000fe20008000f00 */
[----:B------:R1:W2:Y:S01]  /*7a30*/  LDC.64 R2, c[0x4][R0] ;  /* 0x0100000000027b82 */ /* 0x0002a20000000a00 */
        /* <DEDUP_REMOVED lines=11> */
.L_x_51:
[----:B------:R-:W1:Y:S01]  /*7af0*/  S2R R5, SR_TID.X ;  /* 0x0000000000057919 */ /* 0x000e620000002100 */
[----:B------:R-:W-:Y:S01]  /*7b00*/  ULDC.64 UR4, c[0x0][0x730] ;  /* 0x0001cc0000047ab9 */ /* 0x000fe20000000a00 */
[----:B------:R-:W-:Y:S02]  /*7b10*/  IADD3 R16, R16, 0x1f, RZ ;  /* 0x0000001f10107810 */ /* 0x000fe40007ffe0ff */
[----:B------:R-:W-:Y:S02]  /*7b20*/  ISETP.NE.U32.AND P0, PT, RZ, UR4, PT ;  /* 0x00000004ff007c0c */ /* 0x000fe4000bf05070 */
[----:B------:R-:W-:Y:S02]  /*7b30*/  ISETP.GT.U32.AND P1, PT, R16, 0x3e, PT ;  /* 0x0000003e1000780c */ /* 0x000fe40003f24070 */
[----:B------:R-:W-:-:S13]  /*7b40*/  ISETP.NE.AND.EX P0, PT, RZ, UR5, PT, P0 ;  /* 0x00000005ff007c0c */ /* 0x000fda000bf05300 */
[----:B------:R-:W2:Y:S01]  /*7b50*/  @P0 LDC R83, c[0x0][0x720] ;  /* 0x0001c800ff530b82 */ /* 0x000ea20000000800 */
[C---:B-1----:R-:W-:Y:S02]  /*7b60*/  SHF.L.U32 R0, R5.reuse, 0x5, RZ ;  /* 0x0000000505007819 */ /* 0x042fe400000006ff */
[----:B------:R-:W-:Y:S02]  /*7b70*/  SHF.R.U32.HI R3, RZ, 0x1, R5 ;  /* 0x00000001ff037819 */ /* 0x000fe40000011605 */
[C---:B------:R-:W-:Y:S02]  /*7b80*/  LOP3.LUT R2, R0.reuse, 0xc0, RZ, 0xc0, !PT ;  /* 0x000000c000027812 */ /* 0x040fe400078ec0ff */
[----:B------:R-:W-:Y:S02]  /*7b90*/  LOP3.LUT R4, R0, 0x20, RZ, 0xc0, !PT ;  /* 0x0000002000047812 */ /* 0x000fe400078ec0ff */
[----:B------:R-:W-:Y:S02]  /*7ba0*/  LOP3.LUT R2, R2, 0x8, R3, 0xf8, !PT ;  /* 0x0000000802027812 */ /* 0x000fe400078ef803 */
[----:B------:R-:W-:-:S02]  /*7bb0*/  SHF.L.U32 R3, R5, 0x2, RZ ;  /* 0x0000000205037819 */ /* 0x000fc400000006ff */
[----:B------:R-:W-:Y:S01]  /*7bc0*/  LEA R4, R17, R4, 0x9 ;  /* 0x0000000411047211 */ /* 0x000fe200078e48ff */
[-C--:B--2---:R-:W-:Y:S01]  /*7bd0*/  FMUL R9, R34, R83.reuse ;  /* 0x0000005322097220 */ /* 0x084fe20000400000 */
[----:B------:R-:W-:Y:S01]  /*7be0*/  LOP3.LUT R3, R2, 0x18, R3, 0x78, !PT ;  /* 0x0000001802037812 */ /* 0x000fe200078e7803 */
[-C--:B------:R-:W-:Y:S01]  /*7bf0*/  FMUL R10, R122, R83.reuse ;  /* 0x000000537a0a7220 */ /* 0x080fe20000400000 */
[----:B------:R-:W-:Y:S01]  /*7c00*/  LOP3.LUT R0, R0, 0x100, RZ, 0xc0, !PT ;  /* 0x0000010000007812 */ /* 0x000fe200078ec0ff */
[-C--:B------:R-:W-:Y:S01]  /*7c10*/  FMUL R25, R25, R83.reuse ;  /* 0x0000005319197220 */ /* 0x080fe20000400000 */
[----:B------:R-:W-:Y:S01]  /*7c20*/  LOP3.LUT P0, RZ, R5, 0x4, RZ, 0xc0, !PT ;  /* 0x0000000405ff7812 */ /* 0x000fe2000780c0ff */
[-C--:B------:R-:W-:Y:S01]  /*7c30*/  FMUL R5, R26, R83.reuse ;  /* 0x000000531a057220 */ /* 0x080fe20000400000 */
[----:B------:R-:W-:Y:S01]  /*7c40*/  IADD3 R3, R3, R4, R0 ;  /* 0x0000000403037210 */ /* 0x000fe20007ffe000 */
        /* <DEDUP_REMOVED lines=12> */
[----:B------:R-:W-:Y:S01]  /*7d10*/  F2FP.BF16.F32.PACK_AB R5, R0, R5 ;  /* 0x000000050005723e */ /* 0x000fe200000010ff */
[-C--:B------:R-:W-:Y:S01]  /*7d20*/  FMUL R14, R42, R83.reuse ;  /* 0x000000532a0e7220 */ /* 0x080fe20000400000 */
[----:B------:R-:W-:Y:S01]  /*7d30*/  MOV R0, 0x10 ;  /* 0x0000001000007802 */ /* 0x000fe20000000f00 */
[-C--:B------:R-:W-:Y:S01]  /*7d40*/  FMUL R16, R46, R83.reuse ;  /* 0x000000532e107220 */ /* 0x080fe20000400000 */
[----:B------:R-:W-:Y:S01]  /*7d50*/  LEA R3, R3, R22, 0x1 ;  /* 0x0000001603037211 */ /* 0x000fe200078e08ff */
        /* <DEDUP_REMOVED lines=78> */
[----:B------:R-:W-:Y:S01]  /*8240*/  FMUL R83, R118, R83 ;  /* 0x0000005376537220 */ /* 0x000fe20000400000 */
[----:B------:R-:W-:-:S02]  /*8250*/  F2FP.BF16.F32.PACK_AB R4, R25, R4 ;  /* 0x000000041904723e */ /* 0x000fc400000010ff */
[----:B------:R-:W-:Y:S02]  /*8260*/  F2FP.BF16.F32.PACK_AB R6, R29, R6 ;  /* 0x000000061d06723e */ /* 0x000fe400000010ff */
[----:B------:R-:W-:Y:S02]  /*8270*/  F2FP.BF16.F32.PACK_AB R7, R2, R7 ;  /* 0x000000070207723e */ /* 0x000fe400000010ff */
[----:B------:R-:W-:Y:S02]  /*8280*/  F2FP.BF16.F32.PACK_AB R8, R33, R8 ;  /* 0x000000082108723e */ /* 0x000fe400000010ff */
[----:B------:R-:W-:Y:S02]  /*8290*/  F2FP.BF16.F32.PACK_AB R10, R37, R36 ;  /* 0x00000024250a723e */ /* 0x000fe400000010ff */
[----:B------:R-:W-:Y:S02]  /*82a0*/  F2FP.BF16.F32.PACK_AB R11, R12, R11 ;  /* 0x0000000b0c0b723e */ /* 0x000fe400000010ff */
[----:B------:R-:W-:-:S02]  /*82b0*/  SEL R0, R0, 0xfffffff0, !P0 ;  /* 0xfffffff000007807 */ /* 0x000fc40004000000 */
[----:B------:R-:W-:Y:S01]  /*82c0*/  IADD3 R21, R3, 0x1000, RZ ;  /* 0x0000100003157810 */ /* 0x000fe20007ffe0ff */
[----:B------:R-:W-:Y:S06]  /*82d0*/  @P1 BRA `(.L_x_52) ;  /* 0x0000000000041947 */ /* 0x000fec0003800000 */
[----:B------:R-:W-:-:S04]  /*82e0*/  DEPBAR.LE SB0, 0x1 ;  /* 0x000080400000791a */ /* 0x000fc80000000000 */
.L_x_52:
[----:B------:R-:W-:Y:S05]  /*82f0*/  WARPSYNC.ALL ;  /* 0x0000000000007948 */ /* 0x000fea0003800000 */
[----:B------:R-:W-:Y:S01]  /*8300*/  BAR.SYNC.DEFER_BLOCKING 0x1, 0x80 ;  /* 0x0042000000007b1d */ /* 0x000fe20000010000 */
[C---:B------:R-:W-:Y:S02]  /*8310*/  LEA R21, R0.reuse, R21, 0x1 ;  /* 0x0000001500157211 */ /* 0x040fe400078e08ff */
[----:B------:R-:W-:Y:S02]  /*8320*/  LEA R0, R0, R3, 0x1 ;  /* 0x0000000300007211 */ /* 0x000fe400078e08ff */
[----:B------:R-:W-:Y:S01]  /*8330*/  F2FP.BF16.F32.PACK_AB R13, R13, R14 ;  /* 0x0000000e0d0d723e */ /* 0x000fe200000010ff */
[----:B------:R-:W-:Y:S01]  /*8340*/  BSSY B0, `(.L_x_53) ;  /* 0x000001c000007945 */ /* 0x000fe20003800000 */
[----:B------:R-:W-:-:S02]  /*8350*/  F2FP.BF16.F32.PACK_AB R15, R15, R16 ;  /* 0x000000100f0f723e */ /* 0x000fc400000010ff */
[----:B------:R-:W-:Y:S02]  /*8360*/  F2FP.BF16.F32.PACK_AB R17, R17, R18 ;  /* 0x000000121111723e */ /* 0x000fe400000010ff */
[----:B------:R-:W-:Y:S02]  /*8370*/  F2FP.BF16.F32.PACK_AB R12, R41, R40 ;  /* 0x00000028290c723e */ /* 0x000fe400000010ff */
[----:B------:R-:W-:Y:S02]  /*8380*/  F2FP.BF16.F32.PACK_AB R14, R45, R44 ;  /* 0x0000002c2d0e723e */ /* 0x000fe400000010ff */
[----:B------:R-:W-:Y:S02]  /*8390*/  F2FP.BF16.F32.PACK_AB R16, R49, R48 ;  /* 0x000000303110723e */ /* 0x000fe400000010ff */
[----:B------:R-:W-:Y:S02]  /*83a0*/  F2FP.BF16.F32.PACK_AB R18, R53, R52 ;  /* 0x000000343512723e */ /* 0x000fe400000010ff */
[----:B------:R-:W-:Y:S01]  /*83b0*/  F2FP.BF16.F32.PACK_AB R19, R19, R20 ;  /* 0x000000141313723e */ /* 0x000fe200000010ff */
[----:B------:R1:W-:Y:S04]  /*83c0*/  STSM.16.M88.4 [R3], R4 ;  /* 0x0000000403007844 */ /* 0x0003e80000000200 */
[----:B------:R1:W-:Y:S01]  /*83d0*/  STSM.16.M88.4 [R0], R8 ;  /* 0x0000000800007844 */ /* 0x0003e20000000200 */
[----:B------:R-:W-:Y:S01]  /*83e0*/  @!PT LDS RZ, [RZ] ;  /* 0x00000000fffff984 */ /* 0x000fe20000000800 */
[----:B------:R-:W-:Y:S01]  /*83f0*/  @!PT LDS RZ, [RZ] ;  /* 0x00000000fffff984 */ /* 0x000fe20000000800 */
[----:B------:R-:W-:Y:S01]  /*8400*/  @!PT LDS RZ, [RZ] ;  /* 0x00000000fffff984 */ /* 0x000fe20000000800 */
[----:B------:R-:W-:Y:S01]  /*8410*/  @!PT LDS RZ, [RZ] ;  /* 0x00000000fffff984 */ /* 0x000fe20000000800 */
[----:B------:R2:W-:Y:S06]  /*8420*/  MEMBAR.ALL.CTA ;  /* 0x0000000000007992 */ /* 0x0005ec0000008000 */
[----:B--2---:R-:W2:Y:S02]  /*8430*/  FENCE.VIEW.ASYNC.S ;  /* 0x00000000000073c6 */ /* 0x004ea40000000000 */
[----:B--2---:R-:W-:Y:S06]  /*8440*/  BAR.SYNC.DEFER_BLOCKING 0x1, 0x80 ;  /* 0x0042000000007b1d */ /* 0x004fec0000010000 */
[----:B------:R-:W-:Y:S05]  /*8450*/  @P1 BRA `(.L_x_54) ;  /* 0x0000000000281947 */ /* 0x000fea0003800000 */
[----:B------:R-:W-:Y:S01]  /*8460*/  S2UR UR44, SR_CTAID.Z ;  /* 0x00000000002c79c3 */ /* 0x000fe20000002700 */
[----:B------:R-:W-:Y:S01]  /*8470*/  ULDC.64 UR4, c[0x0][0x198] ;  /* 0x0000660000047ab9 */ /* 0x000fe20000000a00 */
[----:B------:R-:W-:Y:S01]  /*8480*/  R2UR UR40, R22 ;  /* 0x00000000162872ca */ /* 0x000fe200000e0000 */
[----:B------:R-:W-:Y:S01]  /*8490*/  UIADD3 UR4, UP0, UR4, 0x670, URZ ;  /* 0x0000067004047890 */ /* 0x000fe2000ff1e03f */
[----:B------:R-:W-:-:S03]  /*84a0*/  UMOV UR41, URZ ;  /* 0x0000003f00297c82 */ /* 0x000fc60008000000 */
[----:B------:R-:W-:Y:S01]  /*84b0*/  UIADD3.X UR5, URZ, UR5, URZ, UP0, !UPT ;  /* 0x000000053f057290 */ /* 0x000fe200087fe43f */
[----:B------:R-:W2:Y:S08]  /*84c0*/  S2UR UR43, SR_CTAID.Y ;  /* 0x00000000002b79c3 */ /* 0x000eb00000002600 */
[----:B--2---:R2:W-:Y:S01]  /*84d0*/  UTMASTG.4D [UR40], [UR4] ;  /* 0x00000028040073b5 */ /* 0x0045e20008018000 */
[----:B------:R0:W-:Y:S01]  /*84e0*/  UTMACMDFLUSH ;  /* 0x00000000000079b7 */ /* 0x0001e20000000000 */
[----:B--2---:R-:W-:-:S04]  /*84f0*/  DEPBAR.LE SB0, 0x1 ;  /* 0x000080400000791a */ /* 0x004fc80000000000 */
.L_x_54:
[----:B------:R-:W-:Y:S05]  /*8500*/  BSYNC B0 ;  /* 0x0000000000007941 */ /* 0x000fea0003800000 */
.L_x_53:
[----:B------:R-:W-:Y:S01]  /*8510*/  BAR.SYNC.DEFER_BLOCKING 0x1, 0x80 ;  /* 0x0042000000007b1d */ /* 0x000fe20000010000 */
[----:B-1----:R-:W-:Y:S02]  /*8520*/  F2FP.BF16.F32.PACK_AB R4, R57, R56 ;  /* 0x000000383904723e */ /* 0x002fe400000010ff */
[----:B------:R-:W-:Y:S02]  /*8530*/  F2FP.BF16.F32.PACK_AB R5, R23, R24 ;  /* 0x000000181705723e */ /* 0x000fe400000010ff */
[----:B------:R-:W-:Y:S01]  /*8540*/  F2FP.BF16.F32.PACK_AB R6, R61, R60 ;  /* 0x0000003c3d06723e */ /* 0x000fe200000010ff */
[----:B------:R-:W-:Y:S01]  /*8550*/  BSSY B0, `(.L_x_55) ;  /* 0x000001b000007945 */ /* 0x000fe20003800000 */
[----:B------:R-:W-:Y:S02]  /*8560*/  F2FP.BF16.F32.PACK_AB R7, R26, R27 ;  /* 0x0000001b1a07723e */ /* 0x000fe400000010ff */
[----:B------:R-:W-:Y:S02]  /*8570*/  F2FP.BF16.F32.PACK_AB R8, R65, R64 ;  /* 0x000000404108723e */ /* 0x000fe400000010ff */
[----:B------:R-:W-:-:S02]  /*8580*/  F2FP.BF16.F32.PACK_AB R9, R28, R31 ;  /* 0x0000001f1c09723e */ /* 0x000fc400000010ff */
[----:B------:R-:W-:Y:S02]  /*8590*/  F2FP.BF16.F32.PACK_AB R10, R69, R68 ;  /* 0x00000044450a723e */ /* 0x000fe400000010ff */
[----:B------:R-:W-:Y:S01]  /*85a0*/  F2FP.BF16.F32.PACK_AB R11, R30, R35 ;  /* 0x000000231e0b723e */ /* 0x000fe200000010ff */
[----:B------:R1:W-:Y:S04]  /*85b0*/  STSM.16.M88.4 [R3+0x1000], R12 ;  /* 0x0010000c03007844 */ /* 0x0003e80000000200 */
[----:B------:R1:W-:Y:S01]  /*85c0*/  STSM.16.M88.4 [R0+0x1000], R16 ;  /* 0x0010001000007844 */ /* 0x0003e20000000200 */
        /* <DEDUP_REMOVED lines=9> */
[----:B------:R-:W-:Y:S01]  /*8660*/  R2UR UR40, R22 ;  /* 0x00000000162872ca */ /* 0x000fe200000e0000 */
[----:B------:R-:W-:Y:S01]  /*8670*/  ULDC.64 UR4, c[0x0][0x198] ;  /* 0x0000660000047ab9 */ /* 0x000fe20000000a00 */
[----:B------:R-:W-:Y:S01]  /*8680*/  UMOV UR41, 0x20 ;  /* 0x0000002000297882 */ /* 0x000fe20000000000 */
[----:B------:R-:W-:-:S04]  /*8690*/  UIADD3 UR4, UP0, UR4, 0x670, URZ ;  /* 0x0000067004047890 */ /* 0x000fc8000ff1e03f */
[----:B------:R-:W2:Y:S01]  /*86a0*/  S2UR UR43, SR_CTAID.Y ;  /* 0x00000000002b79c3 */ /* 0x000ea20000002600 */
[----:B------:R-:W-:-:S05]  /*86b0*/  UIADD3.X UR5, URZ, UR5, URZ, UP0, !UPT ;  /* 0x000000053f057290 */ /* 0x000fca00087fe43f */
[----:B------:R-:W-:-:S09]  /*86c0*/  UIADD3 UR40, UR40, 0x1000, URZ ;  /* 0x0000100028287890 */ /* 0x000fd2000fffe03f */
[----:B--2---:R2:W-:Y:S01]  /*86d0*/  UTMASTG.4D [UR40], [UR4] ;  /* 0x00000028040073b5 */ /* 0x0045e20008018000 */
[----:B------:R0:W-:Y:S01]  /*86e0*/  UTMACMDFLUSH ;  /* 0x00000000000079b7 */ /* 0x0001e20000000000 */
[----:B--2---:R-:W-:-:S04]  /*86f0*/  DEPBAR.LE SB0, 0x1 ;  /* 0x000080400000791a */ /* 0x004fc80000000000 */
.L_x_56:
[----:B------:R-:W-:Y:S05]  /*8700*/  BSYNC B0 ;  /* 0x0000000000007941 */ /* 0x000fea0003800000 */
.L_x_55:
        /* <DEDUP_REMOVED lines=24> */
[----:B------:R-:W-:Y:S01]  /*8890*/  UMOV UR9, 0x40 ;  /* 0x0000004000097882 */ /* 0x000fe20000000000 */
[----:B------:R-:W-:Y:S02]  /*88a0*/  UMOV UR10, UR42 ;  /* 0x0000002a000a7c82 */ /* 0x000fe40008000000 */
[----:B------:R-:W-:Y:S01]  /*88b0*/  UIADD3.X UR5, URZ, UR5, URZ, UP0, !UPT ;  /* 0x000000053f057290 */ /* 0x000fe200087fe43f */
[----:B------:R-:W2:Y:S08]  /*88c0*/  S2UR UR11, SR_CTAID.Y ;  /* 0x00000000000b79c3 */ /* 0x000eb00000002600 */
[----:B--2---:R2:W-:Y:S01]  /*88d0*/  UTMASTG.4D [UR8], [UR4] ;  /* 0x00000008040073b5 */ /* 0x0045e20008018000 */
[----:B------:R0:W-:Y:S01]  /*88e0*/  UTMACMDFLUSH ;  /* 0x00000000000079b7 */ /* 0x0001e20000000000 */
[----:B--2---:R-:W-:-:S04]  /*88f0*/  DEPBAR.LE SB0, 0x1 ;  /* 0x000080400000791a */ /* 0x004fc80000000000 */
.L_x_58:
[----:B------:R-:W-:Y:S05]  /*8900*/  BSYNC B0 ;  /* 0x0000000000007941 */ /* 0x000fea0003800000 */
.L_x_57:
[----:B------:R-:W-:Y:S01]  /*8910*/  BAR.SYNC.DEFER_BLOCKING 0x1, 0x80 ;  /* 0x0042000000007b1d */ /* 0x000fe20000010000 */
[----:B------:R-:W-:Y:S02]  /*8920*/  F2FP.BF16.F32.PACK_AB R88, R89, R88 ;  /* 0x000000585958723e */ /* 0x000fe400000010ff */
        /* <DEDUP_REMOVED lines=9> */
[----:B------:R2:W-:Y:S01]  /*89c0*/  STSM.16.M88.4 [R21], R16 ;  /* 0x0000001015007844 */ /* 0x0005e20000000200 */
[----:B------:R-:W-:Y:S01]  /*89d0*/  @!PT LDS RZ, [RZ] ;  /* 0x00000000fffff984 */ /* 0x000fe20000000800 */
[----:B------:R-:W-:Y:S01]  /*89e0*/  @!PT LDS RZ, [RZ] ;  /* 0x00000000fffff984 */ /* 0x000fe20000000800 */
[----:B------:R-:W-:Y:S01]  /*89f0*/  @!PT LDS RZ, [RZ] ;  /* 0x00000000fffff984 */ /* 0x000fe20000000800 */
[----:B------:R-:W-:Y:S01]  /*8a00*/  @!PT LDS RZ, [RZ] ;  /* 0x00000000fffff984 */ /* 0x000fe20000000800 */
[----:B------:R3:W-:Y:S06]  /*8a10*/  MEMBAR.ALL.CTA ;  /* 0x0000000000007992 */ /* 0x0007ec0000008000 */
[----:B---3--:R-:W3:Y:S02]  /*8a20*/  FENCE.VIEW.ASYNC.S ;  /* 0x00000000000073c6 */ /* 0x008ee40000000000 */
[----:B---3--:R-:W-:Y:S06]  /*8a30*/  BAR.SYNC.DEFER_BLOCKING 0x1, 0x80 ;  /* 0x0042000000007b1d */ /* 0x008fec0000010000 */
[----:B------:R-:W-:Y:S05]  /*8a40*/  @P1 BRA `(.L_x_60) ;  /* 0x00000000002c1947 */ /* 0x000fea0003800000 */
[----:B------:R-:W-:Y:S01]  /*8a50*/  S2UR UR44, SR_CTAID.Z ;  /* 0x00000000002c79c3 */ /* 0x000fe20000002700 */
[----:B------:R-:W-:Y:S01]  /*8a60*/  R2UR UR40, R22 ;  /* 0x00000000162872ca */ /* 0x000fe200000e0000 */
[----:B------:R-:W-:Y:S01]  /*8a70*/  ULDC.64 UR4, c[0x0][0x198] ;  /* 0x0000660000047ab9 */ /* 0x000fe20000000a00 */
[----:B------:R-:W-:Y:S01]  /*8a80*/  UMOV UR41, 0x60 ;  /* 0x0000006000297882 */ /* 0x000fe20000000000 */
[----:B------:R-:W-:-:S04]  /*8a90*/  UIADD3 UR4, UP0, UR4, 0x670, URZ ;  /* 0x0000067004047890 */ /* 0x000fc8000ff1e03f */
[----:B------:R-:W3:Y:S01]  /*8aa0*/  S2UR UR43, SR_CTAID.Y ;  /* 0x00000000002b79c3 */ /* 0x000ee20000002600 */
[----:B------:R-:W-:-:S05]  /*8ab0*/  UIADD3.X UR5, URZ, UR5, URZ, UP0, !UPT ;  /* 0x000000053f057290 */ /* 0x000fca00087fe43f */
[----:B------:R-:W-:-:S09]  /*8ac0*/  UIADD3 UR40, UR40, 0x1000, URZ ;  /* 0x0000100028287890 */ /* 0x000fd2000fffe03f */
[----:B---3--:R3:W-:Y:S01]  /*8ad0*/  UTMASTG.4D [UR40], [UR4] ;  /* 0x00000028040073b5 */ /* 0x0087e20008018000 */
[----:B------:R0:W-:Y:S01]  /*8ae0*/  UTMACMDFLUSH ;  /* 0x00000000000079b7 */ /* 0x0001e20000000000 */
[----:B---3--:R-:W-:-:S04]  /*8af0*/  DEPBAR.LE SB0, 0x1 ;  /* 0x000080400000791a */ /* 0x008fc80000000000 */
.L_x_60:
[----:B------:R-:W-:Y:S05]  /*8b00*/  BSYNC B0 ;  /* 0x0000000000007941 */ /* 0x000fea0003800000 */
.L_x_59:
        /* <DEDUP_REMOVED lines=17> */
[----:B----4-:R-:W4:Y:S02]  /*8c20*/  FENCE.VIEW.ASYNC.S ;  /* 0x00000000000073c6 */ /* 0x010f240000000000 */
[----:B----4-:R-:W-:Y:S06]  /*8c30*/  BAR.SYNC.DEFER_BLOCKING 0x1, 0x80 ;  /* 0x0042000000007b1d */ /* 0x010fec0000010000 */
        /* <DEDUP_REMOVED lines=8> */
[----:B------:R-:W4:Y:S08]  /*8cc0*/  S2UR UR11, SR_CTAID.Y ;  /* 0x00000000000b79c3 */ /* 0x000f300000002600 */
[----:B----4-:R4:W-:Y:S01]  /*8cd0*/  UTMASTG.4D [UR8], [UR4] ;  /* 0x00000008040073b5 */ /* 0x0109e20008018000 */
[----:B------:R0:W-:Y:S01]  /*8ce0*/  UTMACMDFLUSH ;  /* 0x00000000000079b7 */ /* 0x0001e20000000000 */
[----:B----4-:R-:W-:-:S04]  /*8cf0*/  DEPBAR.LE SB0, 0x1 ;  /* 0x000080400000791a */ /* 0x010fc80000000000 */
.L_x_62:
[----:B------:R-:W-:Y:S05]  /*8d00*/  BSYNC B0 ;  /* 0x0000000000007941 */ /* 0x000fea0003800000 */
.L_x_61:
[----:B------:R-:W-:Y:S06]  /*8d10*/  BAR.SYNC.DEFER_BLOCKING 0x1, 0x80 ;  /* 0x0042000000007b1d */ /* 0x000fec0000010000 */
[----:B------:R-:W-:Y:S01]  /*8d20*/  BSSY B0, `(.L_x_63) ;  /* 0x0000015000007945 */ /* 0x000fe20003800000 */
[----:B------:R4:W-:Y:S04]  /*8d30*/  STSM.16.M88.4 [R3+0x1000], R104 ;  /* 0x0010006803007844 */ /* 0x0009e80000000200 */
[----:B------:R4:W-:Y:S01]  /*8d40*/  STSM.16.M88.4 [R21], R80 ;  /* 0x0000005015007844 */ /* 0x0009e20000000200 */
[----:B------:R-:W-:Y:S01]  /*8d50*/  @!PT LDS RZ, [RZ] ;  /* 0x00000000fffff984 */ /* 0x000fe20000000800 */
[----:B------:R-:W-:Y:S01]  /*8d60*/  @!PT LDS RZ, [RZ] ;  /* 0x00000000fffff984 */ /* 0x000fe20000000800 */
[----:B------:R-:W-:Y:S01]  /*8d70*/  @!PT LDS RZ, [RZ] ;  /* 0x00000000fffff984 */ /* 0x000fe20000000800 */
[----:B------:R-:W-:Y:S01]  /*8d80*/  @!PT LDS RZ, [RZ] ;  /* 0x00000000fffff984 */ /* 0x000fe20000000800 */
[----:B------:R5:W-:Y:S06]  /*8d90*/  MEMBAR.ALL.CTA ;  /* 0x0000000000007992 */ /* 0x000bec0000008000 */
[----:B-----5:R-:W5:Y:S02]  /*8da0*/  FENCE.VIEW.ASYNC.S ;  /* 0x00000000000073c6 */ /* 0x020f640000000000 */
[----:B-----5:R-:W-:Y:S06]  /*8db0*/  BAR.SYNC.DEFER_BLOCKING 0x1, 0x80 ;  /* 0x0042000000007b1d */ /* 0x020fec0000010000 */
[----:B------:R-:W-:Y:S05]  /*8dc0*/  @P1 BRA `(.L_x_64) ;  /* 0x0000000000281947 */ /* 0x000fea0003800000 */
[----:B------:R-:W-:Y:S01]  /*8dd0*/  S2UR UR44, SR_CTAID.Z ;  /* 0x00000000002c79c3 */ /* 0x000fe20000002700 */
[----:B------:R-:W-:Y:S01]  /*8de0*/  R2UR UR40, R22 ;  /* 0x00000000162872ca */ /* 0x000fe200000e0000 */
[----:B------:R-:W-:Y:S01]  /*8df0*/  ULDC.64 UR4, c[0x0][0x198] ;  /* 0x0000660000047ab9 */ /* 0x000fe20000000a00 */
[----:B------:R-:W-:Y:S01]  /*8e00*/  UMOV UR41, 0xa0 ;  /* 0x000000a000297882 */ /* 0x000fe20000000000 */
[----:B------:R-:W-:-:S04]  /*8e10*/  UIADD3 UR4, UP0, UR4, 0x670, URZ ;  /* 0x0000067004047890 */ /* 0x000fc8000ff1e03f */
[----:B------:R-:W5:Y:S01]  /*8e20*/  S2UR UR43, SR_CTAID.Y ;  /* 0x00000000002b79c3 */ /* 0x000f620000002600 */
[----:B------:R-:W-:-:S05]  /*8e30*/  UIADD3.X UR5, URZ, UR5, URZ, UP0, !UPT ;  /* 0x000000053f057290 */ /* 0x000fca00087fe43f */
[----:B------:R-:W-:-:S09]  /*8e40*/  UIADD3 UR40, UR40, 0x1000, URZ ;  /* 0x0000100028287890 */ /* 0x000fd2000fffe03f */
[----:B-----5:R1:W-:Y:S02]  /*8e50*/  UTMASTG.4D [UR40], [UR4] ;  /* 0x00000028040073b5 */ /* 0x0203e40008018000 */
[----:B-1----:R0:W-:Y:S02]  /*8e60*/  UTMACMDFLUSH ;  /* 0x00000000000079b7 */ /* 0x0021e40000000000 */
.L_x_64:
[----:B------:R-:W-:Y:S05]  /*8e70*/  BSYNC B0 ;  /* 0x0000000000007941 */ /* 0x000fea0003800000 */
.L_x_63:
[----:B------:R-:W-:Y:S01]  /*8e80*/  UIADD3 UR37, UR37, -0x1, URZ ;  /* 0xffffffff25257890 */ /* 0x000fe2000fffe03f */
[----:B------:R-:W-:-:S04]  /*8e90*/  DEPBAR.LE SB0, 0x0 ;  /* 0x000080000000791a */ /* 0x000fc80000000000 */
[----:B------:R-:W-:-:S04]  /*8ea0*/  USHF.L.U32 UR4, UR37, 0x3, URZ ;  /* 0x0000000325047899 */ /* 0x000fc8000800063f */
[----:B------:R-:W-:-:S04]  /*8eb0*/  ULOP3.LUT UR4, UR4, 0x8, URZ, 0xe2, !UPT ;  /* 0x0000000804047892 */ /* 0x000fc8000f8ee23f */
[----:B------:R-:W-:-:S06]  /*8ec0*/  ULOP3.LUT UR4, UR4, 0x18, URZ, 0x3c, !UPT ;  /* 0x0000001804047892 */ /* 0x000fcc000f8e3c3f */
[----:B-1-3--:R-:W-:-:S04]  /*8ed0*/  MOV R0, UR4 ;  /* 0x0000000400007c02 */ /* 0x00afc80008000f00 */
[----:B------:R-:W-:Y:S01]  /*8ee0*/  SYNCS.ARRIVE.TRANS64.A1T0 RZ, [R0+UR36+0x48090], RZ ;  /* 0x048090ff00ff79a7 */ /* 0x000fe20008100024 */
[----:B------:R-:W-:Y:S05]  /*8ef0*/  EXIT ;  /* 0x000000000000794d */ /* 0x000fea0003800000 */
.L_x_6:
[----:B------:R-:W-:-:S08]  /*8f00*/  UISETP.NE.AND UP0, UPT, UR5, 0x1, UPT ;  /* 0x000000010500788c */ /* 0x000fd0000bf05270 */
[----:B------:R-:W1:-:S00]  /*8f10*/  USETMAXREG.DEALLOC.CTAPOOL 0x18 ;  /* 0x00000018000079c8 */ /* 0x000e4000080e0500 */
[----:B------:R-:W-:-:S13]  /*8f20*/  PLOP3.LUT P0, PT, PT, PT, UP0, 0x80, 0x0 ;  /* 0x000000000000781c */ /* 0x000fda0003f0f008 */
[----:B------:R-:W-:Y:S05]  /*8f30*/  @P0 EXIT ;  /* 0x000000000000094d */ /* 0x000fea0003800000 */
[----:B------:R-:W2:Y:S01]  /*8f40*/  S2UR UR11, SR_CTAID.X ;  /* 0x00000000000b79c3 */ /* 0x000ea20000002500 */
[----:B------:R-:W-:Y:S01]  /*8f50*/  ELECT P3, URZ, PT ;  /* 0x00000000003f782f */ /* 0x000fe20003860000 */
[----:B------:R-:W-:Y:S01]  /*8f60*/  BSSY B0, `(.L_x_65) ;  /* 0x0000035000007945 */ /* 0x000fe20003800000 */
[----:B-1----:R-:W-:Y:S02]  /*8f70*/  MOV R0, RZ ;  /* 0x000000ff00007202 */ /* 0x002fe40000000f00 */
[----:B------:R-:W-:Y:S02]  /*8f80*/  MOV R7, RZ ;  /* 0x000000ff00077202 */ /* 0x000fe40000000f00 */
[----:B------:R-:W-:Y:S01]  /*8f90*/  MOV R3, RZ ;  /* 0x000000ff00037202 */ /* 0x000fe20000000f00 */
[----:B------:R-:W1:Y:S08]  /*8fa0*/  S2UR UR36, SR_CTAID.Y ;  /* 0x00000000002479c3 */ /* 0x000e700000002600 */
[----:B------:R-:W3:Y:S01]  /*8fb0*/  S2UR UR37, SR_CTAID.Z ;  /* 0x00000000002579c3 */ /* 0x000ee20000002700 */
[----:B--2---:R-:W-:Y:S01]  /*8fc0*/  USHF.L.U32 UR11, UR11, 0x7, URZ ;  /* 0x000000070b0b7899 */ /* 0x004fe2000800063f */
[----:B------:R-:W-:Y:S11]  /*8fd0*/  @!P3 BRA `(.L_x_66) ;  /* 0x0000000000b4b947 */ /* 0x000ff60003800000 */
[----:B------:R-:W2:Y:S01]  /*8fe0*/  S2R R3, SR_CgaCtaId ;  /* 0x0000000000037919 */ /* 0x000ea20000008800 */
[----:B------:R-:W-:Y:S02]  /*8ff0*/  MOV R2, 0x400 ;  /* 0x0000040000027802 */ /* 0x000fe40000000f00 */
[----:B------:R-:W-:Y:S02]  /*9000*/  MOV R4, 0x1 ;  /* 0x0000000100047802 */ /* 0x000fe40000000f00 */
[----:B--2---:R-:W-:Y:S02]  /*9010*/  LEA R3, R3, R2, 0x18 ;  /* 0x0000000203037211 */ /* 0x004fe400078ec0ff */
[----:B------:R-:W-:-:S04]  /*9020*/  SHF.L.U32 R2, R4, 0x1f, RZ ;  /* 0x0000001f04027819 */ /* 0x000fc800000006ff */
[----:B------:R-:W2:Y:S02]  /*9030*/  SYNCS.PHASECHK.TRANS64.TRYWAIT P0, [R3+URZ+0x48060], R2 ;  /* 0x04806002030075a7 */ /* 0x000ea4000800017f */
[----:B--2---:R-:W-:Y:S05]  /*9040*/  @!P0 BRA `(.L_x_67) ;  /* 0x0000001400a88947 */ /* 0x004fea0003800000 */
.L_x_103:
[----:B------:R-:W-:Y:S01]  /*9050*/  ULOP3.LUT UR5, UR4, 0x2, URZ, 0xfc, !UPT ;  /* 0x0000000204057892 */ /* 0x000fe2000f8efc3f */
[----:B--2---:R-:W-:-:S03]  /*9060*/  @P2 MOV R2, 0x6000 ;  /* 0x0000600000022802 */ /* 0x004fc60000000f00 */
[----:B------:R-:W-:Y:S01]  /*9070*/  UPRMT UR5, UR5, 0x9910, URZ ;  /* 0x0000991005057896 */ /* 0x000fe2000800003f */
[----:B------:R2:W-:Y:S03]  /*9080*/  @P2 SYNCS.ARRIVE.TRANS64 RZ, [R3+URZ+0x48050], R2 ;  /* 0x0480500203ff29a7 */ /* 0x0005e6000800003f */
[----:B------:R-:W-:-:S06]  /*9090*/  UISETP.NE.AND UP0, UPT, UR5, 0x2, UPT ;  /* 0x000000020500788c */ /* 0x000fcc000bf05270 */
[----:B------:R-:W-:-:S13]  /*90a0*/  PLOP3.LUT P0, PT, PT, PT, UP0, 0x80, 0x0 ;  /* 0x000000000000781c */ /* 0x000fda0003f0f008 */
[----:B--2---:R-:W-:Y:S05]  /*90b0*/  @P0 BRA `(.L_x_68) ;  /* 0x0000000000040947 */ /* 0x004fea0003800000 */
[----:B-1-3--:R-:W-:Y:S01]  /*90c0*/  BPT.TRAP 0x1 ;  /* 0x000000040000795c */ /* 0x00afe20000300000 */
.L_x_68:
[----:B------:R-:W-:-:S04]  /*90d0*/  LOP3.LUT P0, RZ, R6, 0x1f, RZ, 0xc0, !PT ;  /* 0x0000001f06ff7812 */ /* 0x000fc8000780c0ff */
[----:B------:R-:W-:-:S13]  /*90e0*/  PLOP3.LUT P0, PT, P0, P2, PT, 0x2a, 0x0 ;  /* 0x000000000000781c */ /* 0x000fda0000704572 */
[----:B------:R-:W-:Y:S05]  /*90f0*/  @P0 BRA `(.L_x_69) ;  /* 0x0000000000040947 */ /* 0x000fea0003800000 */
[----:B-1-3--:R-:W-:Y:S01]  /*9100*/  BPT.TRAP 0x1 ;  /* 0x000000040000795c */ /* 0x00afe20000300000 */
.L_x_69:
[----:B------:R-:W-:Y:S01]  /*9110*/  R2UR UR8, R3 ;  /* 0x00000000030872ca */ /* 0x000fe200000e0000 */
[----:B------:R-:W-:Y:S01]  /*9120*/  ULDC.64 UR6, c[0x0][0x198] ;  /* 0x0000660000067ab9 */ /* 0x000fe20000000a00 */
[----:B------:R-:W-:Y:S01]  /*9130*/  UMOV UR14, 0x0 ;  /* 0x00000000000e7882 */ /* 0x000fe20000000000 */
[----:B------:R-:W-:Y:S01]  /*9140*/  UIADD3 UR6, UP0, UR6, 0xf0, URZ ;  /* 0x000000f006067890 */ /* 0x000fe2000ff1e03f */
[----:B------:R-:W-:Y:S01]  /*9150*/  MOV R7, 0x40 ;  /* 0x0000004000077802 */ /* 0x000fe20000000f00 */
[----:B------:R-:W-:Y:S01]  /*9160*/  UMOV UR15, 0x10000000 ;  /* 0x10000000000f7882 */ /* 0x000fe20000000000 */
[----:B------:R-:W-:Y:S01]  /*9170*/  UMOV UR10, URZ ;  /* 0x0000003f000a7c82 */ /* 0x000fe20008000000 */
[----:B------:R-:W-:Y:S01]  /*9180*/  UIADD3.X UR7, URZ, UR7, URZ, UP0, !UPT ;  /* 0x000000073f077290 */ /* 0x000fe200087fe43f */
[----:B------:R-:W-:Y:S01]  /*9190*/  MOV R3, 0x1 ;  /* 0x0000000100037802 */ /* 0x000fe20000000f00 */
[----:B-1----:R-:W-:Y:S01]  /*91a0*/  UMOV UR12, UR36 ;  /* 0x00000024000c7c82 */ /* 0x002fe20008000000 */
[----:B---3--:R-:W-:Y:S01]  /*91b0*/  UMOV UR13, UR37 ;  /* 0x00000025000d7c82 */ /* 0x008fe20008000000 */
[----:B------:R-:W-:Y:S01]  /*91c0*/  UMOV UR18, 0x40 ;  /* 0x0000004000127882 */ /* 0x000fe20000000000 */
[----:B------:R-:W-:Y:S01]  /*91d0*/  UMOV UR19, UR11 ;  /* 0x0000000b00137c82 */ /* 0x000fe20008000000 */
[----:B------:R-:W-:-:S02]  /*91e0*/  UIADD3 UR9, UR8, 0x48050, URZ ;  /* 0x0004805008097890 */ /* 0x000fc4000fffe03f */
[----:B------:R-:W-:Y:S02]  /*91f0*/  UIADD3 UR16, UR8, 0x2000, URZ ;  /* 0x0000200008107890 */ /* 0x000fe4000fffe03f */
[----:B------:R-:W-:Y:S01]  /*9200*/  UIADD3 UR32, UR8, 0x4000, URZ ;  /* 0x0000400008207890 */ /* 0x000fe2000fffe03f */
[----:B------:R-:W-:Y:S01]  /*9210*/  UMOV UR20, UR36 ;  /* 0x0000002400147c82 */ /* 0x000fe20008000000 */
[----:B------:R-:W-:Y:S01]  /*9220*/  UMOV UR21, UR37 ;  /* 0x0000002500157c82 */ /* 0x000fe20008000000 */
[----:B------:R-:W-:Y:S01]  /*9230*/  UMOV UR17, UR9 ;  /* 0x0000000900117c82 */ /* 0x000fe20008000000 */
[----:B------:R-:W-:Y:S01]  /*9240*/  UMOV UR34, 0x80 ;  /* 0x0000008000227882 */ /* 0x000fe20000000000 */
[----:B------:R-:W-:Y:S01]  /*9250*/  UMOV UR35, UR11 ;  /* 0x0000000b00237c82 */ /* 0x000fe20008000000 */
[----:B------:R-:W-:Y:S01]  /*9260*/  UMOV UR33, UR9 ;  /* 0x0000000900217c82 */ /* 0x000fe20008000000 */
[----:B------:R2:W-:Y:S01]  /*9270*/  UTMALDG.4D [UR8], [UR6], desc[UR14] ;  /* 0x00000e08060075b4 */ /* 0x0005e20008019000 */
[----:B------:R2:W-:Y:S01]  /*9280*/  UTMALDG.4D [UR16], [UR6], desc[UR14] ;  /* 0x00000e10060075b4 */ /* 0x0005e20008019000 */
[----:B------:R2:W-:Y:S02]  /*9290*/  UTMALDG.4D [UR32], [UR6], desc[UR14] ;  /* 0x00000e20060075b4 */ /* 0x0005e40008019000 */
[----:B--2---:R-:W-:Y:S01]  /*92a0*/  NOP ;  /* 0x0000000000007918 */ /* 0x004fe20000000000 */
.L_x_66:
[----:B-1-3--:R-:W-:Y:S05]  /*92b0*/  BSYNC B0 ;  /* 0x0000000000007941 */ /* 0x00afea0003800000 */
.L_x_65:
[----:B------:R-:W1:Y:S01]  /*92c0*/  LDC R2, c[0x0][0x28c] ;  /* 0x0000a300ff027b82 */ /* 0x000e620000000800 */
[----:B------:R-:W-:Y:S01]  /*92d0*/  BSSY B0, `(.L_x_70) ;  /* 0x0000031000007945 */ /* 0x000fe20003800000 */
[----:B-1----:R-:W-:-:S13]  /*92e0*/  ISETP.GT.AND P4, PT, R2, RZ, P3 ;  /* 0x000000ff0200720c */ /* 0x002fda0001f84270 */
[----:B------:R-:W-:Y:S05]  /*92f0*/  @!P4 BRA `(.L_x_71) ;  /* 0x0000000000b8c947 */ /* 0x000fea0003800000 */
[----:B------:R-:W1:Y:S01]  /*9300*/  S2R R5, SR_CgaCtaId ;  /* 0x0000000000057919 */ /* 0x000e620000008800 */
[----:B------:R-:W-:-:S04]  /*9310*/  MOV R0, 0x400 ;  /* 0x0000040000007802 */ /* 0x000fc80000000f00 */
[----:B-1----:R-:W-:Y:S02]  /*9320*/  LEA R5, R5, R0, 0x18 ;  /* 0x0000000005057211 */ /* 0x002fe400078ec0ff */
[----:B------:R-:W-:-:S04]  /*9330*/  MOV R0, 0x1 ;  /* 0x0000000100007802 */ /* 0x000fc80000000f00 */
[----:B------:R-:W-:-:S04]  /*9340*/  SHF.L.U32 R0, R0, 0x1f, RZ ;  /* 0x0000001f00007819 */ /* 0x000fc800000006ff */
[----:B------:R-:W1:Y:S02]  /*9350*/  SYNCS.PHASECHK.TRANS64.TRYWAIT P0, [R5+URZ+0x48028], R0 ;  /* 0x04802800050075a7 */ /* 0x000e64000800017f */
[----:B-1----:R-:W-:Y:S05]  /*9360*/  @!P0 BRA `(.L_x_72) ;  /* 0x0000001000f48947 */ /* 0x002fea0003800000 */
.L_x_104:
[----:B------:R-:W-:Y:S01]  /*9370*/  ULOP3.LUT UR5, UR4, 0x2, URZ, 0xfc, !UPT ;  /* 0x0000000204057892 */ /* 0x000fe2000f8efc3f */
[----:B-1----:R-:W-:-:S03]  /*9380*/  @P2 MOV R0, 0xc000 ;  /* 0x0000c00000002802 */ /* 0x002fc60000000f00 */
[----:B------:R-:W-:Y:S01]  /*9390*/  UPRMT UR5, UR5, 0x9910, URZ ;  /* 0x0000991005057896 */ /* 0x000fe2000800003f */
[----:B------:R1:W-:Y:S03]  /*93a0*/  @P2 SYNCS.ARRIVE.TRANS64 RZ, [R5+URZ+0x48000], R0 ;  /* 0x0480000005ff29a7 */ /* 0x0003e6000800003f */
[----:B------:R-:W-:-:S06]  /*93b0*/  UISETP.NE.AND UP0, UPT, UR5, 0x2, UPT ;  /* 0x000000020500788c */ /* 0x000fcc000bf05270 */
[----:B------:R-:W-:-:S13]  /*93c0*/  PLOP3.LUT P0, PT, PT, PT, UP0, 0x80, 0x0 ;  /* 0x000000000000781c */ /* 0x000fda0003f0f008 */
[----:B-1----:R-:W-:Y:S05]  /*93d0*/  @P0 BRA `(.L_x_73) ;  /* 0x0000000000040947 */ /* 0x002fea0003800000 */
[----:B------:R-:W-:Y:S01]  /*93e0*/  BPT.TRAP 0x1 ;  /* 0x000000040000795c */ /* 0x000fe20000300000 */
.L_x_73:
[----:B------:R-:W-:-:S04]  /*93f0*/  LOP3.LUT P0, RZ, R6, 0x1f, RZ, 0xc0, !PT ;  /* 0x0000001f06ff7812 */ /* 0x000fc8000780c0ff */
[----:B------:R-:W-:-:S13]  /*9400*/  PLOP3.LUT P0, PT, P0, P2, PT, 0x2a, 0x0 ;  /* 0x000000000000781c */ /* 0x000fda0000704572 */
[----:B------:R-:W-:Y:S05]  /*9410*/  @P0 BRA `(.L_x_74) ;  /* 0x0000000000040947 */ /* 0x000fea0003800000 */
[----:B------:R-:W-:Y:S01]  /*9420*/  BPT.TRAP 0x1 ;  /* 0x000000040000795c */ /* 0x000fe20000300000 */
.L_x_74:
[----:B------:R-:W-:Y:S01]  /*9430*/  R2UR UR16, R5 ;  /* 0x00000000051072ca */ /* 0x000fe200000e0000 */
[----:B------:R-:W-:Y:S01]  /*9440*/  ULDC.64 UR6, c[0x0][0x198] ;  /* 0x0000660000067ab9 */ /* 0x000fe20000000a00 */
[----:B------:R-:W-:Y:S01]  /*9450*/  UMOV UR35, URZ ;  /* 0x0000003f00237c82 */ /* 0x000fe20008000000 */
[----:B------:R-:W-:Y:S01]  /*9460*/  UIADD3 UR6, UP0, UR6, 0x1f0, URZ ;  /* 0x000001f006067890 */ /* 0x000fe2000ff1e03f */
[----:B------:R-:W-:Y:S01]  /*9470*/  MOV R0, 0x1 ;  /* 0x0000000100007802 */ /* 0x000fe20000000f00 */
[----:B------:R-:W-:Y:S01]  /*9480*/  UMOV UR8, 0x0 ;  /* 0x0000000000087882 */ /* 0x000fe20000000000 */
[----:B------:R-:W-:Y:S01]  /*9490*/  UMOV UR9, 0x10000000 ;  /* 0x1000000000097882 */ /* 0x000fe20000000000 */
[----:B------:R-:W-:Y:S01]  /*94a0*/  UIADD3.X UR7, URZ, UR7, URZ, UP0, !UPT ;  /* 0x000000073f077290 */ /* 0x000fe200087fe43f */
[----:B------:R-:W-:Y:S01]  /*94b0*/  UMOV UR34, URZ ;  /* 0x0000003f00227c82 */ /* 0x000fe20008000000 */
[----:B------:R-:W-:Y:S01]  /*94c0*/  UMOV UR26, 0x40 ;  /* 0x00000040001a7882 */ /* 0x000fe20000000000 */
[----:B------:R-:W-:Y:S01]  /*94d0*/  UMOV UR28, UR36 ;  /* 0x00000024001c7c82 */ /* 0x000fe20008000000 */
[----:B------:R-:W-:-:S02]  /*94e0*/  UMOV UR29, UR37 ;  /* 0x00000025001d7c82 */ /* 0x000fc40008000000 */
[----:B------:R-:W-:Y:S02]  /*94f0*/  UIADD3 UR32, UR16, 0xc000, URZ ;  /* 0x0000c00010207890 */ /* 0x000fe4000fffe03f */
[----:B------:R-:W-:Y:S02]  /*9500*/  UIADD3 UR33, UR16, 0x48000, URZ ;  /* 0x0004800010217890 */ /* 0x000fe4000fffe03f */
[----:B------:R-:W-:Y:S02]  /*9510*/  UIADD3 UR24, UR16, 0x10000, URZ ;  /* 0x0001000010187890 */ /* 0x000fe4000fffe03f */
[----:B------:R-:W-:Y:S01]  /*9520*/  UIADD3 UR16, UR16, 0x14000, URZ ;  /* 0x0001400010107890 */ /* 0x000fe2000fffe03f */
[----:B------:R-:W-:Y:S02]  /*9530*/  UMOV UR27, UR35 ;  /* 0x00000023001b7c82 */ /* 0x000fe40008000000 */
[----:B------:R-:W-:Y:S01]  /*9540*/  UMOV UR25, UR33 ;  /* 0x0000002100197c82 */ /* 0x000fe20008000000 */
[----:B------:R-:W-:Y:S01]  /*9550*/  UMOV UR18, 0x80 ;  /* 0x0000008000127882 */ /* 0x000fe20000000000 */
[----:B------:R-:W-:Y:S01]  /*9560*/  UMOV UR20, UR36 ;  /* 0x0000002400147c82 */ /* 0x000fe20008000000 */
[----:B------:R-:W-:Y:S01]  /*9570*/  UMOV UR21, UR37 ;  /* 0x0000002500157c82 */ /* 0x000fe20008000000 */
[----:B------:R-:W-:Y:S01]  /*9580*/  UMOV UR19, UR35 ;  /* 0x0000002300137c82 */ /* 0x000fe20008000000 */
[----:B------:R1:W-:Y:S01]  /*9590*/  UTMALDG.4D [UR32], [UR6], desc[UR8] ;  /* 0x00000820060075b4 */ /* 0x0003e20008019000 */
[----:B------:R-:W-:Y:S01]  /*95a0*/  UMOV UR17, UR33 ;  /* 0x0000002100117c82 */ /* 0x000fe20008000000 */
[----:B------:R1:W-:Y:S01]  /*95b0*/  UTMALDG.4D [UR24], [UR6], desc[UR8] ;  /* 0x00000818060075b4 */ /* 0x0003e20008019000 */
[----:B------:R1:W-:Y:S02]  /*95c0*/  UTMALDG.4D [UR16], [UR6], desc[UR8] ;  /* 0x00000810060075b4 */ /* 0x0003e40008019000 */
[----:B-1----:R-:W-:Y:S01]  /*95d0*/  NOP ;  /* 0x0000000000007918 */ /* 0x002fe20000000000 */
.L_x_71:
[----:B------:R-:W-:Y:S05]  /*95e0*/  BSYNC B0 ;  /* 0x0000000000007941 */ /* 0x000fea0003800000 */
.L_x_70:
[----:B------:R-:W-:Y:S04]  /*95f0*/  BSSY B0, `(.L_x_75) ;  /* 0x0000033000007945 */ /* 0x000fe80003800000 */
[----:B------:R-:W-:Y:S05]  /*9600*/  @!P3 BRA `(.L_x_76) ;  /* 0x0000000000c4b947 */ /* 0x000fea0003800000 */
[----:B------:R-:W1:Y:S01]  /*9610*/  S2R R5, SR_CgaCtaId ;  /* 0x0000000000057919 */ /* 0x000e620000008800 */
[----:B------:R-:W-:-:S04]  /*9620*/  MOV R4, 0x400 ;  /* 0x0000040000047802 */ /* 0x000fc80000000f00 */
[----:B-1----:R-:W-:Y:S02]  /*9630*/  LEA R8, R5, R4, 0x18 ;  /* 0x0000000405087211 */ /* 0x002fe400078ec0ff */
[----:B------:R-:W-:Y:S02]  /*9640*/  MOV R5, 0x1 ;  /* 0x0000000100057802 */ /* 0x000fe40000000f00 */
[----:B------:R-:W-:Y:S02]  /*9650*/  LEA R4, R3, R8, 0x3 ;  /* 0x0000000803047211 */ /* 0x000fe400078e18ff */
[----:B------:R-:W-:-:S04]  /*9660*/  SHF.L.U32 R5, R5, 0x1f, RZ ;  /* 0x0000001f05057819 */ /* 0x000fc800000006ff */
[----:B------:R-:W1:Y:S02]  /*9670*/  SYNCS.PHASECHK.TRANS64.TRYWAIT P0, [R4+URZ+0x48060], R5 ;  /* 0x04806005040075a7 */ /* 0x000e64000800017f */
[----:B-1----:R-:W-:Y:S05]  /*9680*/  @!P0 BRA `(.L_x_77) ;  /* 0x0000001000408947 */ /* 0x002fea0003800000 */
.L_x_105:
        /* <DEDUP_REMOVED lines=8> */
.L_x_78:
[----:B------:R-:W-:-:S04]  /*9710*/  LOP3.LUT P0, RZ, R6, 0x1f, RZ, 0xc0, !PT ;  /* 0x0000001f06ff7812 */ /* 0x000fc8000780c0ff */
[----:B------:R-:W-:-:S13]  /*9720*/  PLOP3.LUT P0, PT, P0, P2, PT, 0x2a, 0x0 ;  /* 0x000000000000781c */ /* 0x000fda0000704572 */
[----:B------:R-:W-:Y:S05]  /*9730*/  @P0 BRA `(.L_x_79) ;  /* 0x0000000000040947 */ /* 0x000fea0003800000 */
[----:B------:R-:W-:Y:S01]  /*9740*/  BPT.TRAP 0x1 ;  /* 0x000000040000795c */ /* 0x000fe20000300000 */
.L_x_79:
[----:B------:R-:W-:Y:S01]  /*9750*/  R2UR UR24, R3 ;  /* 0x00000000031872ca */ /* 0x000fe200000e0000 */
[----:B------:R-:W-:Y:S01]  /*9760*/  ULDC.64 UR6, c[0x0][0x198] ;  /* 0x0000660000067ab9 */ /* 0x000fe20000000a00 */
[----:B------:R-:W-:Y:S01]  /*9770*/  R2UR UR5, R8 ;  /* 0x00000000080572ca */ /* 0x000fe200000e0000 */
[----:B------:R-:W-:Y:S01]  /*9780*/  UIADD3 UR6, UP0, UR6, 0xf0, URZ ;  /* 0x000000f006067890 */ /* 0x000fe2000ff1e03f */
[----:B------:R-:W-:Y:S01]  /*9790*/  R2UR UR27, R7 ;  /* 0x00000000071b72ca */ /* 0x000fe200000e0000 */
[----:B------:R-:W-:Y:S01]  /*97a0*/  UMOV UR8, 0x0 ;  /* 0x0000000000087882 */ /* 0x000fe20000000000 */
[----:B------:R-:W-:Y:S01]  /*97b0*/  R2UR UR25, R4 ;  /* 0x00000000041972ca */ /* 0x000fe200000e0000 */
[----:B------:R-:W-:Y:S01]  /*97c0*/  UIADD3.X UR7, URZ, UR7, URZ, UP0, !UPT ;  /* 0x000000073f077290 */ /* 0x000fe200087fe43f */
[----:B------:R-:W-:Y:S01]  /*97d0*/  UMOV UR9, 0x10000000 ;  /* 0x1000000000097882 */ /* 0x000fe20000000000 */
[----:B------:R-:W-:Y:S01]  /*97e0*/  UMOV UR26, URZ ;  /* 0x0000003f001a7c82 */ /* 0x000fe20008000000 */
[----:B------:R-:W-:Y:S01]  /*97f0*/  UMOV UR28, UR36 ;  /* 0x00000024001c7c82 */ /* 0x000fe20008000000 */
[----:B------:R-:W-:Y:S01]  /*9800*/  UMOV UR29, UR37 ;  /* 0x00000025001d7c82 */ /* 0x000fe20008000000 */
[----:B------:R-:W-:Y:S01]  /*9810*/  UMOV UR18, 0x40 ;  /* 0x0000004000127882 */ /* 0x000fe20000000000 */
[----:B------:R-:W-:-:S02]  /*9820*/  UMOV UR20, UR36 ;  /* 0x0000002400147c82 */ /* 0x000fc40008000000 */
[----:B------:R-:W-:Y:S02]  /*9830*/  UIMAD UR24, UR24, 0x6000, UR5 ;  /* 0x00006000181878a4 */ /* 0x000fe4000f8e0205 */
[----:B------:R-:W-:Y:S02]  /*9840*/  UIADD3 UR27, UR11, UR27, URZ ;  /* 0x0000001b0b1b7290 */ /* 0x000fe4000fffe03f */
[----:B------:R-:W-:Y:S02]  /*9850*/  UIADD3 UR25, UR25, 0x48050, URZ ;  /* 0x0004805019197890 */ /* 0x000fe4000fffe03f */
[----:B------:R-:W-:Y:S02]  /*9860*/  UIADD3 UR16, UR24, 0x2000, URZ ;  /* 0x0000200018107890 */ /* 0x000fe4000fffe03f */
[----:B------:R-:W-:Y:S01]  /*9870*/  UIADD3 UR32, UR24, 0x4000, URZ ;  /* 0x0000400018207890 */ /* 0x000fe2000fffe03f */
[----:B------:R-:W-:Y:S02]  /*9880*/  UMOV UR21, UR37 ;  /* 0x0000002500157c82 */ /* 0x000fe40008000000 */
[----:B------:R-:W-:Y:S01]  /*9890*/  UMOV UR17, UR25 ;  /* 0x0000001900117c82 */ /* 0x000fe20008000000 */
[----:B------:R-:W-:Y:S01]  /*98a0*/  UMOV UR19, UR27 ;  /* 0x0000001b00137c82 */ /* 0x000fe20008000000 */
[----:B------:R-:W-:Y:S01]  /*98b0*/  UMOV UR34, 0x80 ;  /* 0x0000008000227882 */ /* 0x000fe20000000000 */
[----:B------:R-:W-:Y:S01]  /*98c0*/  UMOV UR33, UR25 ;  /* 0x0000001900217c82 */ /* 0x000fe20008000000 */
[----:B------:R1:W-:Y:S01]  /*98d0*/  UTMALDG.4D [UR24], [UR6], desc[UR8] ;  /* 0x00000818060075b4 */ /* 0x0003e20008019000 */
[----:B------:R-:W-:Y:S01]  /*98e0*/  UMOV UR35, UR27 ;  /* 0x0000001b00237c82 */ /* 0x000fe20008000000 */
[----:B------:R1:W-:Y:S01]  /*98f0*/  UTMALDG.4D [UR16], [UR6], desc[UR8] ;  /* 0x00000810060075b4 */ /* 0x0003e20008019000 */
[----:B------:R1:W-:Y:S02]  /*9900*/  UTMALDG.4D [UR32], [UR6], desc[UR8] ;  /* 0x00000820060075b4 */ /* 0x0003e40008019000 */
[----:B-1----:R-:W-:Y:S01]  /*9910*/  NOP ;  /* 0x0000000000007918 */ /* 0x002fe20000000000 */
.L_x_76:
[----:B------:R-:W-:Y:S05]  /*9920*/  BSYNC B0 ;  /* 0x0000000000007941 */ /* 0x000fea0003800000 */
.L_x_75:
[----:B------:R-:W-:Y:S01]  /*9930*/  BSSY B0, `(.L_x_80) ;  /* 0x0000035000007945 */ /* 0x000fe20003800000 */
[----:B------:R-:W-:-:S03]  /*9940*/  MOV R8, RZ ;  /* 0x000000ff00087202 */ /* 0x000fc60000000f00 */
        /* <DEDUP_REMOVED lines=9> */
.L_x_106:
        /* <DEDUP_REMOVED lines=8> */
.L_x_83:
[----:B------:R-:W-:-:S04]  /*9a60*/  LOP3.LUT P0, RZ, R6, 0x1f, RZ, 0xc0, !PT ;  /* 0x0000001f06ff7812 */ /* 0x000fc8000780c0ff */
[----:B------:R-:W-:-:S13]  /*9a70*/  PLOP3.LUT P0, PT, P0, P2, PT, 0x2a, 0x0 ;  /* 0x000000000000781c */ /* 0x000fda0000704572 */
[----:B------:R-:W-:Y:S05]  /*9a80*/  @P0 BRA `(.L_x_84) ;  /* 0x0000000000040947 */ /* 0x000fea0003800000 */
[----:B------:R-:W-:Y:S01]  /*9a90*/  BPT.TRAP 0x1 ;  /* 0x000000040000795c */ /* 0x000fe20000300000 */
.L_x_84:
[C---:B------:R-:W-:Y:S01]  /*9aa0*/  IMAD R5, R0.reuse, 0xc000, R5 ;  /* 0x0000c00000057824 */ /* 0x040fe200078e0205 */
[----:B------:R-:W-:Y:S01]  /*9ab0*/  R2UR UR25, R3 ;  /* 0x00000000031972ca */ /* 0x000fe200000e0000 */
[----:B------:R-:W-:Y:S01]  /*9ac0*/  ULDC.64 UR6, c[0x0][0x198] ;  /* 0x0000660000067ab9 */ /* 0x000fe20000000a00 */
[----:B------:R-:W-:Y:S01]  /*9ad0*/  UMOV UR27, URZ ;  /* 0x0000003f001b7c82 */ /* 0x000fe20008000000 */
[----:B------:R-:W-:Y:S01]  /*9ae0*/  UIADD3 UR6, UP0, UR6, 0x2f0, URZ ;  /* 0x000002f006067890 */ /* 0x000fe2000ff1e03f */
[----:B------:R-:W-:Y:S01]  /*9af0*/  R2UR UR32, R5 ;  /* 0x00000000052072ca */ /* 0x000fe200000e0000 */
[----:B------:R-:W-:Y:S01]  /*9b00*/  UMOV UR8, 0x0 ;  /* 0x0000000000087882 */ /* 0x000fe20000000000 */
[----:B------:R-:W-:Y:S01]  /*9b10*/  UMOV UR9, 0x10000000 ;  /* 0x1000000000097882 */ /* 0x000fe20000000000 */
[----:B------:R-:W-:Y:S01]  /*9b20*/  UIADD3.X UR7, URZ, UR7, URZ, UP0, !UPT ;  /* 0x000000073f077290 */ /* 0x000fe200087fe43f */
[----:B------:R-:W-:Y:S01]  /*9b30*/  IADD3 R0, R0, 0x1, RZ ;  /* 0x0000000100007810 */ /* 0x000fe20007ffe0ff */
[----:B------:R-:W-:Y:S01]  /*9b40*/  UMOV UR26, URZ ;  /* 0x0000003f001a7c82 */ /* 0x000fe20008000000 */
[----:B------:R-:W-:Y:S01]  /*9b50*/  UMOV UR28, UR36 ;  /* 0x00000024001c7c82 */ /* 0x000fe20008000000 */
[----:B------:R-:W-:Y:S01]  /*9b60*/  UMOV UR29, UR37 ;  /* 0x00000025001d7c82 */ /* 0x000fe20008000000 */
[----:B------:R-:W-:Y:S01]  /*9b70*/  UMOV UR18, 0x40 ;  /* 0x0000004000127882 */ /* 0x000fe20000000000 */
[----:B------:R-:W-:Y:S01]  /*9b80*/  UIADD3 UR25, UR25, 0x48000, URZ ;  /* 0x0004800019197890 */ /* 0x000fe2000fffe03f */
[----:B------:R-:W-:Y:S01]  /*9b90*/  MOV R8, 0x1 ;  /* 0x0000000100087802 */ /* 0x000fe20000000f00 */
[----:B------:R-:W-:Y:S01]  /*9ba0*/  UMOV UR20, UR36 ;  /* 0x0000002400147c82 */ /* 0x000fe20008000000 */
[----:B------:R-:W-:Y:S01]  /*9bb0*/  UMOV UR21, UR37 ;  /* 0x0000002500157c82 */ /* 0x000fe20008000000 */
[----:B------:R-:W-:-:S02]  /*9bc0*/  UIADD3 UR24, UR32, 0xc000, URZ ;  /* 0x0000c00020187890 */ /* 0x000fc4000fffe03f */
[----:B------:R-:W-:Y:S02]  /*9bd0*/  UIADD3 UR16, UR32, 0x10000, URZ ;  /* 0x0001000020107890 */ /* 0x000fe4000fffe03f */
[----:B------:R-:W-:Y:S01]  /*9be0*/  UIADD3 UR32, UR32, 0x14000, URZ ;  /* 0x0001400020207890 */ /* 0x000fe2000fffe03f */
[----:B------:R-:W-:Y:S01]  /*9bf0*/  UMOV UR19, UR27 ;  /* 0x0000001b00137c82 */ /* 0x000fe20008000000 */
[----:B------:R-:W-:Y:S01]  /*9c00*/  UMOV UR17, UR25 ;  /* 0x0000001900117c82 */ /* 0x000fe20008000000 */
[----:B------:R-:W-:Y:S01]  /*9c10*/  UMOV UR34, 0x80 ;  /* 0x0000008000227882 */ /* 0x000fe20000000000 */
[----:B------:R-:W-:Y:S01]  /*9c20*/  UMOV UR35, UR27 ;  /* 0x0000001b00237c82 */ /* 0x000fe20008000000 */
[----:B------:R1:W-:Y:S01]  /*9c30*/  UTMALDG.4D [UR24], [UR6], desc[UR8] ;  /* 0x00000818060075b4 */ /* 0x0003e20008019000 */
[----:B------:R-:W-:Y:S01]  /*9c40*/  UMOV UR33, UR25 ;  /* 0x0000001900217c82 */ /* 0x000fe20008000000 */
[----:B------:R1:W-:Y:S02]  /*9c50*/  UTMALDG.4D [UR16], [UR6], desc[UR8] ;  /* 0x00000810060075b4 */ /* 0x0003e40008019000 */
[----:B------:R1:W-:Y:S02]  /*9c60*/  UTMALDG.4D [UR32], [UR6], desc[UR8] ;  /* 0x00000820060075b4 */ /* 0x0003e40008019000 */
[----:B-1----:R-:W-:Y:S01]  /*9c70*/  NOP ;  /* 0x0000000000007918 */ /* 0x002fe20000000000 */
.L_x_81:
[----:B------:R-:W-:Y:S05]  /*9c80*/  BSYNC B0 ;  /* 0x0000000000007941 */ /* 0x000fea0003800000 */
.L_x_80:
[----:B------:R-:W-:-:S13]  /*9c90*/  ISETP.GE.AND P0, PT, R2, 0x81, PT ;  /* 0x000000810200780c */ /* 0x000fda0003f06270 */
[----:B------:R-:W-:Y:S05]  /*9ca0*/  @!P0 EXIT ;  /* 0x000000000000894d */ /* 0x000fea0003800000 */
[----:B------:R-:W-:Y:S01]  /*9cb0*/  IADD3 R2, R2, 0x7f, RZ ;  /* 0x0000007f02027810 */ /* 0x000fe20007ffe0ff */
[----:B------:R-:W-:Y:S01]  /*9cc0*/  BSSY B0, `(.L_x_85) ;  /* 0x0000077000007945 */ /* 0x000fe20003800000 */
[----:B------:R-:W-:Y:S02]  /*9cd0*/  LOP3.LUT P0, RZ, R6, 0x1f, RZ, 0xc0, !PT ;  /* 0x0000001f06ff7812 */ /* 0x000fe4000780c0ff */
[----:B------:R-:W-:Y:S02]  /*9ce0*/  SHF.R.S32.HI R3, RZ, 0x1f, R2 ;  /* 0x0000001fff037819 */ /* 0x000fe40000011402 */
[----:B------:R-:W-:Y:S02]  /*9cf0*/  PLOP3.LUT P0, PT, P0, P2, PT, 0x2a, 0x0 ;  /* 0x000000000000781c */ /* 0x000fe40000704572 */
[----:B------:R-:W-:Y:S02]  /*9d00*/  LEA.HI R3, R3, R2, RZ, 0x7 ;  /* 0x0000000203037211 */ /* 0x000fe400078f38ff */
[----:B------:R-:W-:-:S02]  /*9d10*/  MOV R2, UR4 ;  /* 0x0000000400027c02 */ /* 0x000fc40008000f00 */
[----:B------:R-:W-:Y:S02]  /*9d20*/  SHF.R.S32.HI R3, RZ, 0x7, R3 ;  /* 0x00000007ff037819 */ /* 0x000fe40000011403 */
[----:B------:R-:W-:Y:S02]  /*9d30*/  LOP3.LUT R2, R2, 0x2, RZ, 0xfc, !PT ;  /* 0x0000000202027812 */ /* 0x000fe400078efcff */
[----:B------:R-:W-:Y:S02]  /*9d40*/  SHF.L.U32 R4, R3, 0x1, RZ ;  /* 0x0000000103047819 */ /* 0x000fe400000006ff */
[----:B------:R-:W-:-:S07]  /*9d50*/  MOV R3, 0x1 ;  /* 0x0000000100037802 */ /* 0x000fce0000000f00 */
.L_x_96:
[----:B------:R-:W-:Y:S04]  /*9d60*/  BSSY B1, `(.L_x_86) ;  /* 0x0000033000017945 */ /* 0x000fe80003800000 */
[----:B------:R-:W-:Y:S05]  /*9d70*/  @!P3 BRA `(.L_x_87) ;  /* 0x0000000000c4b947 */ /* 0x000fea0003800000 */
[----:B------:R-:W1:Y:S01]  /*9d80*/  S2R R6, SR_CgaCtaId ;  /* 0x0000000000067919 */ /* 0x000e620000008800 */
[----:B------:R-:W-:-:S04]  /*9d90*/  MOV R5, 0x400 ;  /* 0x0000040000057802 */ /* 0x000fc80000000f00 */
[----:B-1----:R-:W-:Y:S02]  /*9da0*/  LEA R7, R6, R5, 0x18 ;  /* 0x0000000506077211 */ /* 0x002fe400078ec0ff */
[----:B------:R-:W-:Y:S02]  /*9db0*/  SHF.L.U32 R5, R3, 0x1f, RZ ;  /* 0x0000001f03057819 */ /* 0x000fe400000006ff */
[----:B------:R-:W-:-:S04]  /*9dc0*/  LEA R6, R0, R7, 0x3 ;  /* 0x0000000700067211 */ /* 0x000fc800078e18ff */
[----:B------:R-:W1:Y:S02]  /*9dd0*/  SYNCS.PHASECHK.TRANS64.TRYWAIT P4, [R6+URZ+0x48028], R5 ;  /* 0x04802805060075a7 */ /* 0x000e64000808017f */
[----:B-1----:R-:W-:Y:S05]  /*9de0*/  @!P4 BRA `(.L_x_88) ;  /* 0x000000080090c947 */ /* 0x002fea0003800000 */
.L_x_107:
[----:B-1----:R-:W-:-:S04]  /*9df0*/  @P2 MOV R5, 0xc000 ;  /* 0x0000c00000052802 */ /* 0x002fc80000000f00 */
[----:B------:R1:W-:Y:S02]  /*9e00*/  @P2 SYNCS.ARRIVE.TRANS64 RZ, [R6+URZ+0x48000], R5 ;  /* 0x0480000506ff29a7 */ /* 0x0003e4000800003f */
[----:B-1----:R-:W-:-:S04]  /*9e10*/  PRMT R5, R2, 0x9910, RZ ;  /* 0x0000991002057816 */ /* 0x002fc800000000ff */
[----:B------:R-:W-:-:S13]  /*9e20*/  ISETP.NE.AND P4, PT, R5, 0x2, PT ;  /* 0x000000020500780c */ /* 0x000fda0003f85270 */
[----:B------:R-:W-:Y:S05]  /*9e30*/  @P4 BRA `(.L_x_89) ;  /* 0x0000000000044947 */ /* 0x000fea0003800000 */
[----:B------:R-:W-:Y:S01]  /*9e40*/  BPT.TRAP 0x1 ;  /* 0x000000040000795c */ /* 0x000fe20000300000 */
.L_x_89:
[----:B------:R-:W-:Y:S05]  /*9e50*/  @P0 BRA `(.L_x_90) ;  /* 0x0000000000040947 */ /* 0x000fea0003800000 */
[----:B------:R-:W-:Y:S01]  /*9e60*/  BPT.TRAP 0x1 ;  /* 0x000000040000795c */ /* 0x000fe20000300000 */
.L_x_90:
[----:B------:R-:W-:Y:S01]  /*9e70*/  IMAD R7, R0, 0xc000, R7 ;  /* 0x0000c00000077824 */ /* 0x000fe200078e0207 */
[----:B------:R-:W-:Y:S01]  /*9e80*/  R2UR UR33, R6 ;  /* 0x00000000062172ca */ /* 0x000fe200000e0000 */
[----:B------:R-:W-:Y:S01]  /*9e90*/  ULDC.64 UR6, c[0x0][0x198] ;  /* 0x0000660000067ab9 */ /* 0x000fe20000000a00 */
[----:B------:R-:W-:Y:S01]  /*9ea0*/  R2UR UR35, R8 ;  /* 0x00000000082372ca */ /* 0x000fe200000e0000 */
[----:B------:R-:W-:Y:S01]  /*9eb0*/  UIADD3 UR6, UP0, UR6, 0x1f0, URZ ;  /* 0x000001f006067890 */ /* 0x000fe2000ff1e03f */
[----:B------:R-:W-:Y:S01]  /*9ec0*/  R2UR UR16, R7 ;  /* 0x00000000071072ca */ /* 0x000fe200000e0000 */
[----:B------:R-:W-:Y:S01]  /*9ed0*/  UMOV UR8, 0x0 ;  /* 0x0000000000087882 */ /* 0x000fe20000000000 */
[----:B------:R-:W-:Y:S01]  /*9ee0*/  UMOV UR9, 0x10000000 ;  /* 0x1000000000097882 */ /* 0x000fe20000000000 */
[----:B------:R-:W-:Y:S01]  /*9ef0*/  UIADD3.X UR7, URZ, UR7, URZ, UP0, !UPT ;  /* 0x000000073f077290 */ /* 0x000fe200087fe43f */
[----:B------:R-:W-:Y:S01]  /*9f00*/  IADD3 R5, R0, 0x1, RZ ;  /* 0x0000000100057810 */ /* 0x000fe20007ffe0ff */
[----:B------:R-:W-:Y:S01]  /*9f10*/  UMOV UR34, URZ ;  /* 0x0000003f00227c82 */ /* 0x000fe20008000000 */
[----:B------:R-:W-:Y:S01]  /*9f20*/  UMOV UR26, 0x40 ;  /* 0x00000040001a7882 */ /* 0x000fe20000000000 */
[----:B------:R-:W-:Y:S01]  /*9f30*/  UMOV UR28, UR36 ;  /* 0x00000024001c7c82 */ /* 0x000fe20008000000 */
[----:B------:R-:W-:Y:S01]  /*9f40*/  UMOV UR29, UR37 ;  /* 0x00000025001d7c82 */ /* 0x000fe20008000000 */
[----:B------:R-:W-:Y:S01]  /*9f50*/  UIADD3 UR33, UR33, 0x48000, URZ ;  /* 0x0004800021217890 */ /* 0x000fe2000fffe03f */
[----:B------:R-:W-:Y:S01]  /*9f60*/  ISETP.NE.AND P4, PT, R5, 0x5, PT ;  /* 0x000000050500780c */ /* 0x000fe20003f85270 */
[----:B------:R-:W-:-:S02]  /*9f70*/  USHF.L.U32 UR35, UR35, 0x7, URZ ;  /* 0x0000000723237899 */ /* 0x000fc4000800063f */
[----:B------:R-:W-:Y:S01]  /*9f80*/  UIADD3 UR32, UR16, 0xc000, URZ ;  /* 0x0000c00010207890 */ /* 0x000fe2000fffe03f */
[----:B------:R-:W-:Y:S01]  /*9f90*/  SEL R0, RZ, 0x1, P4 ;  /* 0x00000001ff007807 */ /* 0x000fe20002000000 */
[----:B------:R-:W-:Y:S02]  /*9fa0*/  UIADD3 UR24, UR16, 0x10000, URZ ;  /* 0x0001000010187890 */ /* 0x000fe4000fffe03f */
[----:B------:R-:W-:Y:S01]  /*9fb0*/  UIADD3 UR16, UR16, 0x14000, URZ ;  /* 0x0001400010107890 */ /* 0x000fe2000fffe03f */
[----:B------:R-:W-:Y:S01]  /*9fc0*/  LOP3.LUT R3, R3, R0, RZ, 0x3c, !PT ;  /* 0x0000000003037212 */ /* 0x000fe200078e3cff */
[----:B------:R-:W-:Y:S01]  /*9fd0*/  UMOV UR25, UR33 ;  /* 0x0000002100197c82 */ /* 0x000fe20008000000 */
[----:B------:R-:W-:Y:S01]  /*9fe0*/  UMOV UR27, UR35 ;  /* 0x00000023001b7c82 */ /* 0x000fe20008000000 */
[----:B------:R-:W-:Y:S01]  /*9ff0*/  UMOV UR18, 0x80 ;  /* 0x0000008000127882 */ /* 0x000fe20000000000 */
[----:B------:R-:W-:Y:S01]  /*a000*/  UMOV UR20, UR36 ;  /* 0x0000002400147c82 */ /* 0x000fe20008000000 */
[----:B------:R-:W-:Y:S01]  /*a010*/  UMOV UR21, UR37 ;  /* 0x0000002500157c82 */ /* 0x000fe20008000000 */
[----:B------:R-:W-:Y:S01]  /*a020*/  UMOV UR17, UR33 ;  /* 0x0000002100117c82 */ /* 0x000fe20008000000 */
[----:B------:R-:W-:Y:S01]  /*a030*/  UMOV UR19, UR35 ;  /* 0x0000002300137c82 */ /* 0x000fe20008000000 */
[----:B------:R1:W-:Y:S01]  /*a040*/  UTMALDG.4D [UR32], [UR6], desc[UR8] ;  /* 0x00000820060075b4 */ /* 0x0003e20008019000 */
[----:B------:R-:W-:Y:S01]  /*a050*/  SEL R0, R5, RZ, P4 ;  /* 0x000000ff05007207 */ /* 0x000fe20002000000 */
[----:B------:R1:W-:Y:S01]  /*a060*/  UTMALDG.4D [UR24], [UR6], desc[UR8] ;  /* 0x00000818060075b4 */ /* 0x0003e20008019000 */
[----:B------:R1:W-:Y:S02]  /*a070*/  UTMALDG.4D [UR16], [UR6], desc[UR8] ;  /* 0x00000810060075b4 */ /* 0x0003e40008019000 */
[----:B-1----:R-:W-:-:S03]  /*a080*/  NOP ;  /* 0x0000000000007918 */ /* 0x002fc60000000000 */
.L_x_87:
[----:B------:R-:W-:Y:S05]  /*a090*/  BSYNC B1 ;  /* 0x0000000000017941 */ /* 0x000fea0003800000 */
.L_x_86:
[----:B------:R-:W-:Y:S01]  /*a0a0*/  ISETP.LT.OR P4, PT, R4, 0x4, !P3 ;  /* 0x000000040400780c */ /* 0x000fe20005f81670 */
[----:B------:R-:W-:-:S12]  /*a0b0*/  BSSY B1, `(.L_x_91) ;  /* 0x0000034000017945 */ /* 0x000fd80003800000 */
[----:B------:R-:W-:Y:S05]  /*a0c0*/  @P4 BRA `(.L_x_92) ;  /* 0x0000000000c84947 */ /* 0x000fea0003800000 */
[----:B------:R-:W1:Y:S01]  /*a0d0*/  S2R R6, SR_CgaCtaId ;  /* 0x0000000000067919 */ /* 0x000e620000008800 */
[----:B------:R-:W-:Y:S02]  /*a0e0*/  MOV R5, 0x400 ;  /* 0x0000040000057802 */ /* 0x000fe40000000f00 */
[----:B------:R-:W-:Y:S02]  /*a0f0*/  SHF.L.U32 R7, R3, 0x1f, RZ ;  /* 0x0000001f03077819 */ /* 0x000fe400000006ff */
[----:B-1----:R-:W-:-:S04]  /*a100*/  LEA R5, R6, R5, 0x18 ;  /* 0x0000000506057211 */ /* 0x002fc800078ec0ff */
[----:B------:R-:W-:-:S04]  /*a110*/  LEA R6, R0, R5, 0x3 ;  /* 0x0000000500067211 */ /* 0x000fc800078e18ff */
[----:B------:R-:W1:Y:S02]  /*a120*/  SYNCS.PHASECHK.TRANS64.TRYWAIT P4, [R6+URZ+0x48028], R7 ;  /* 0x04802807060075a7 */ /* 0x000e64000808017f */
[----:B-1----:R-:W-:Y:S05]  /*a130*/  @!P4 BRA `(.L_x_93) ;  /* 0x0000000400d0c947 */ /* 0x002fea0003800000 */
.L_x_108:
[----:B-1----:R-:W-:-:S04]  /*a140*/  @P1 MOV R7, 0xc000 ;  /* 0x0000c00000071802 */ /* 0x002fc80000000f00 */
[----:B------:R1:W-:Y:S02]  /*a150*/  @P1 SYNCS.ARRIVE.TRANS64 RZ, [R6+URZ+0x48000], R7 ;  /* 0x0480000706ff19a7 */ /* 0x0003e4000800003f */
[----:B-1----:R-:W-:-:S04]  /*a160*/  PRMT R7, R2, 0x9910, RZ ;  /* 0x0000991002077816 */ /* 0x002fc800000000ff */
[----:B------:R-:W-:-:S13]  /*a170*/  ISETP.NE.AND P4, PT, R7, 0x2, PT ;  /* 0x000000020700780c */ /* 0x000fda0003f85270 */
[----:B------:R-:W-:Y:S05]  /*a180*/  @P4 BRA `(.L_x_94) ;  /* 0x0000000000044947 */ /* 0x000fea0003800000 */
[----:B------:R-:W-:Y:S01]  /*a190*/  BPT.TRAP 0x1 ;  /* 0x000000040000795c */ /* 0x000fe20000300000 */
.L_x_94:
[----:B------:R-:W-:Y:S05]  /*a1a0*/  @P0 BRA `(.L_x_95) ;  /* 0x0000000000040947 */ /* 0x000fea0003800000 */
[----:B------:R-:W-:Y:S01]  /*a1b0*/  BPT.TRAP 0x1 ;  /* 0x000000040000795c */ /* 0x000fe20000300000 */
.L_x_95:
        /* <DEDUP_REMOVED lines=16> */
[----:B------:R-:W-:Y:S01]  /*a2c0*/  USHF.L.U32 UR35, UR35, 0x7, URZ ;  /* 0x0000000723237899 */ /* 0x000fe2000800063f */
[----:B------:R-:W-:Y:S01]  /*a2d0*/  IADD3 R8, R8, 0x1, RZ ;  /* 0x0000000108087810 */ /* 0x000fe20007ffe0ff */
[----:B------:R-:W-:Y:S01]  /*a2e0*/  UIADD3 UR32, UR16, 0xc000, URZ ;  /* 0x0000c00010207890 */ /* 0x000fe2000fffe03f */
[----:B------:R-:W-:Y:S01]  /*a2f0*/  SEL R6, RZ, 0x1, P4 ;  /* 0x00000001ff067807 */ /* 0x000fe20002000000 */
[----:B------:R-:W-:Y:S01]  /*a300*/  UIADD3 UR24, UR16, 0x10000, URZ ;  /* 0x0001000010187890 */ /* 0x000fe2000fffe03f */
[----:B------:R-:W-:Y:S01]  /*a310*/  SEL R0, R0, RZ, P4 ;  /* 0x000000ff00007207 */ /* 0x000fe20002000000 */
        /* <DEDUP_REMOVED lines=13> */
.L_x_92:
[----:B------:R-:W-:Y:S05]  /*a3f0*/  BSYNC B1 ;  /* 0x0000000000017941 */ /* 0x000fea0003800000 */
.L_x_91:
[C---:B------:R-:W-:Y:S02]  /*a400*/  ISETP.GT.AND P4, PT, R4.reuse, 0x4, PT ;  /* 0x000000040400780c */ /* 0x040fe40003f84270 */
[----:B------:R-:W-:-:S11]  /*a410*/  IADD3 R4, R4, -0x2, RZ ;  /* 0xfffffffe04047810 */ /* 0x000fd60007ffe0ff */
[----:B------:R-:W-:Y:S05]  /*a420*/  @P4 BRA `(.L_x_96) ;  /* 0xfffffff8004c4947 */ /* 0x000fea000383ffff */
[----:B------:R-:W-:Y:S05]  /*a430*/  BSYNC B0 ;  /* 0x0000000000007941 */ /* 0x000fea0003800000 */
.L_x_85:
[----:B------:R-:W-:Y:S05]  /*a440*/  EXIT ;  /* 0x000000000000794d */ /* 0x000fea0003800000 */
.L_x_15:
[----:B--2---:R-:W-:-:S04]  /*a450*/  MOV R3, UR8 ;  /* 0x0000000800037c02 */ /* 0x004fc80008000f00 */
[----:B------:R2:W3:Y:S03]  /*a460*/  SYNCS.PHASECHK.TRANS64.TRYWAIT P1, [R3+URZ+0x48050], R0 ;  /* 0x04805000030075a7 */ /* 0x0004e6000802017f */
[----:B---3--:R-:W-:Y:S05]  /*a470*/  @!P1 NANOSLEEP.SYNCS 0x989680 ;  /* 0x009896800000995d */ /* 0x008fea0003900000 */
[----:B------:R-:W3:Y:S02]  /*a480*/  @!P1 SYNCS.PHASECHK.TRANS64 P1, [R3+URZ+0x48050], R0 ;  /* 0x04805000030095a7 */ /* 0x000ee4000802007f */
[----:B---3--:R-:W-:Y:S05]  /*a490*/  @!P1 BRA `(.L_x_15) ;  /* 0xfffffffc00ec9947 */ /* 0x008fea000383ffff */
[----:B------:R-:W-:Y:S05]  /*a4a0*/  BRA `(.L_x_97) ;  /* 0xffffff6800307947 */ /* 0x000fea000383ffff */
.L_x_17:
[----:B--2---:R-:W-:-:S04]  /*a4b0*/  MOV R0, UR36 ;  /* 0x0000002400007c02 */ /* 0x004fc80008000f00 */
[----:B------:R2:W3:Y:S03]  /*a4c0*/  SYNCS.PHASECHK.TRANS64.TRYWAIT P1, [R0+URZ+0x48000], R5 ;  /* 0x04800005000075a7 */ /* 0x0004e6000802017f */
[----:B---3--:R-:W-:Y:S05]  /*a4d0*/  @!P1 NANOSLEEP.SYNCS 0x989680 ;  /* 0x009896800000995d */ /* 0x008fea0003900000 */
[----:B------:R-:W3:Y:S02]  /*a4e0*/  @!P1 SYNCS.PHASECHK.TRANS64 P1, [R0+URZ+0x48000], R5 ;  /* 0x04800005000095a7 */ /* 0x000ee4000802007f */
[----:B---3--:R-:W-:Y:S05]  /*a4f0*/  @!P1 BRA `(.L_x_17) ;  /* 0xfffffffc00ec9947 */ /* 0x008fea000383ffff */
[----:B------:R-:W-:Y:S05]  /*a500*/  BRA `(.L_x_98) ;  /* 0xffffff6800347947 */ /* 0x000fea000383ffff */
.L_x_18:
[----:B--2---:R-:W-:-:S04]  /*a510*/  MOV R3, UR10 ;  /* 0x0000000a00037c02 */ /* 0x004fc80008000f00 */
[----:B------:R2:W3:Y:S03]  /*a520*/  SYNCS.PHASECHK.TRANS64.TRYWAIT P1, [R3+URZ], R0 ;  /* 0x00000000030075a7 */ /* 0x0004e6000802017f */
[----:B---3--:R-:W-:Y:S05]  /*a530*/  @!P1 NANOSLEEP.SYNCS 0x989680 ;  /* 0x009896800000995d */ /* 0x008fea0003900000 */
[----:B------:R-:W3:Y:S02]  /*a540*/  @!P1 SYNCS.PHASECHK.TRANS64 P1, [R3+URZ], R0 ;  /* 0x00000000030095a7 */ /* 0x000ee4000802007f */
[----:B---3--:R-:W-:Y:S05]  /*a550*/  @!P1 BRA `(.L_x_18) ;  /* 0xfffffffc00ec9947 */ /* 0x008fea000383ffff */
[----:B------:R-:W-:Y:S05]  /*a560*/  BRA `(.L_x_99) ;  /* 0xffffff6800387947 */ /* 0x000fea000383ffff */
.L_x_20:
[----:B-1----:R-:W-:-:S04]  /*a570*/  MOV R8, UR36 ;  /* 0x0000002400087c02 */ /* 0x002fc80008000f00 */
[----:B------:R1:W2:Y:S03]  /*a580*/  SYNCS.PHASECHK.TRANS64.TRYWAIT P1, [R8+URZ+0x48008], R5 ;  /* 0x04800805080075a7 */ /* 0x0002a6000802017f */
[----:B--2---:R-:W-:Y:S05]  /*a590*/  @!P1 NANOSLEEP.SYNCS 0x989680 ;  /* 0x009896800000995d */ /* 0x004fea0003900000 */
[----:B------:R-:W2:Y:S02]  /*a5a0*/  @!P1 SYNCS.PHASECHK.TRANS64 P1, [R8+URZ+0x48008], R5 ;  /* 0x04800805080095a7 */ /* 0x000ea4000802007f */
[----:B--2---:R-:W-:Y:S05]  /*a5b0*/  @!P1 BRA `(.L_x_20) ;  /* 0xfffffffc00ec9947 */ /* 0x004fea000383ffff */
[----:B------:R-:W-:Y:S05]  /*a5c0*/  BRA `(.L_x_100) ;  /* 0xffffff9000707947 */ /* 0x000fea000383ffff */
.L_x_25:
[----:B-1----:R-:W-:-:S04]  /*a5d0*/  MOV R4, UR10 ;  /* 0x0000000a00047c02 */ /* 0x002fc80008000f00 */
[----:B------:R1:W2:Y:S03]  /*a5e0*/  SYNCS.PHASECHK.TRANS64.TRYWAIT P2, [R4+URZ+0x48000], R3 ;  /* 0x04800003040075a7 */ /* 0x0002a6000804017f */
[----:B--2---:R-:W-:Y:S05]  /*a5f0*/  @!P2 NANOSLEEP.SYNCS 0x989680 ;  /* 0x009896800000a95d */ /* 0x004fea0003900000 */
[----:B------:R-:W2:Y:S02]  /*a600*/  @!P2 SYNCS.PHASECHK.TRANS64 P2, [R4+URZ+0x48000], R3 ;  /* 0x048000030400a5a7 */ /* 0x000ea4000804007f */
[----:B--2---:R-:W-:Y:S05]  /*a610*/  @!P2 BRA `(.L_x_25) ;  /* 0xfffffffc00eca947 */ /* 0x004fea000383ffff */
[----:B------:R-:W-:Y:S05]  /*a620*/  BRA `(.L_x_101) ;  /* 0xffffff9400787947 */ /* 0x000fea000383ffff */
.L_x_29:
[----:B-1----:R-:W-:-:S04]  /*a630*/  MOV R6, UR11 ;  /* 0x0000000b00067c02 */ /* 0x002fc80008000f00 */
[----:B------:R1:W2:Y:S03]  /*a640*/  SYNCS.PHASECHK.TRANS64.TRYWAIT P2, [R6+URZ+0x48000], R167 ;  /* 0x048000a7060075a7 */ /* 0x0002a6000804017f */
[----:B--2---:R-:W-:Y:S05]  /*a650*/  @!P2 NANOSLEEP.SYNCS 0x989680 ;  /* 0x009896800000a95d */ /* 0x004fea0003900000 */
[----:B------:R-:W2:Y:S02]  /*a660*/  @!P2 SYNCS.PHASECHK.TRANS64 P2, [R6+URZ+0x48000], R167 ;  /* 0x048000a70600a5a7 */ /* 0x000ea4000804007f */
[----:B--2---:R-:W-:Y:S05]  /*a670*/  @!P2 BRA `(.L_x_29) ;  /* 0xfffffffc00eca947 */ /* 0x004fea000383ffff */
[----:B------:R-:W-:Y:S05]  /*a680*/  BRA `(.L_x_28) ;  /* 0xffffffbc00f47947 */ /* 0x000fea000383ffff */
.L_x_45:
[----:B-1----:R-:W-:-:S04]  /*a690*/  MOV R3, UR4 ;  /* 0x0000000400037c02 */ /* 0x002fc80008000f00 */
[----:B------:R1:W2:Y:S03]  /*a6a0*/  SYNCS.PHASECHK.TRANS64.TRYWAIT P0, [R3+URZ+0x48098], R0 ;  /* 0x04809800030075a7 */ /* 0x0002a6000800017f */
[----:B--2---:R-:W-:Y:S05]  /*a6b0*/  @!P0 NANOSLEEP.SYNCS 0x989680 ;  /* 0x009896800000895d */ /* 0x004fea0003900000 */
[----:B------:R-:W2:Y:S02]  /*a6c0*/  @!P0 SYNCS.PHASECHK.TRANS64 P0, [R3+URZ+0x48098], R0 ;  /* 0x04809800030085a7 */ /* 0x000ea4000800007f */
[----:B--2---:R-:W-:Y:S05]  /*a6d0*/  @!P0 BRA `(.L_x_45) ;  /* 0xfffffffc00ec8947 */ /* 0x004fea000383ffff */
[----:B------:R-:W-:Y:S05]  /*a6e0*/  BRA `(.L_x_102) ;  /* 0xffffffcc00007947 */ /* 0x000fea000383ffff */
.L_x_67:
[----:B--2---:R2:W4:Y:S02]  /*a6f0*/  SYNCS.PHASECHK.TRANS64.TRYWAIT P0, [R3+URZ+0x48060], R2 ;  /* 0x04806002030075a7 */ /* 0x004524000800017f */
[----:B----4-:R-:W-:Y:S05]  /*a700*/  @!P0 NANOSLEEP.SYNCS 0x989680 ;  /* 0x009896800000895d */ /* 0x010fea0003900000 */
[----:B------:R-:W4:Y:S02]  /*a710*/  @!P0 SYNCS.PHASECHK.TRANS64 P0, [R3+URZ+0x48060], R2 ;  /* 0x04806002030085a7 */ /* 0x000f24000800007f */
[----:B----4-:R-:W-:Y:S05]  /*a720*/  @!P0 BRA `(.L_x_67) ;  /* 0xfffffffc00f08947 */ /* 0x010fea000383ffff */
[----:B------:R-:W-:Y:S05]  /*a730*/  BRA `(.L_x_103) ;  /* 0xffffffe800447947 */ /* 0x000fea000383ffff */
.L_x_72:
[----:B-1----:R1:W2:Y:S02]  /*a740*/  SYNCS.PHASECHK.TRANS64.TRYWAIT P0, [R5+URZ+0x48028], R0 ;  /* 0x04802800050075a7 */ /* 0x0022a4000800017f */
[----:B--2---:R-:W-:Y:S05]  /*a750*/  @!P0 NANOSLEEP.SYNCS 0x989680 ;  /* 0x009896800000895d */ /* 0x004fea0003900000 */
[----:B------:R-:W2:Y:S02]  /*a760*/  @!P0 SYNCS.PHASECHK.TRANS64 P0, [R5+URZ+0x48028], R0 ;  /* 0x04802800050085a7 */ /* 0x000ea4000800007f */
[----:B--2---:R-:W-:Y:S05]  /*a770*/  @!P0 BRA `(.L_x_72) ;  /* 0xfffffffc00f08947 */ /* 0x004fea000383ffff */
[----:B------:R-:W-:Y:S05]  /*a780*/  BRA `(.L_x_104) ;  /* 0xffffffe800f87947 */ /* 0x000fea000383ffff */
.L_x_77:
[----:B-1----:R1:W2:Y:S02]  /*a790*/  SYNCS.PHASECHK.TRANS64.TRYWAIT P0, [R4+URZ+0x48060], R5 ;  /* 0x04806005040075a7 */ /* 0x0022a4000800017f */
[----:B--2---:R-:W-:Y:S05]  /*a7a0*/  @!P0 NANOSLEEP.SYNCS 0x989680 ;  /* 0x009896800000895d */ /* 0x004fea0003900000 */
[----:B------:R-:W2:Y:S02]  /*a7b0*/  @!P0 SYNCS.PHASECHK.TRANS64 P0, [R4+URZ+0x48060], R5 ;  /* 0x04806005040085a7 */ /* 0x000ea4000800007f */
[----:B--2---:R-:W-:Y:S05]  /*a7c0*/  @!P0 BRA `(.L_x_77) ;  /* 0xfffffffc00f08947 */ /* 0x004fea000383ffff */
[----:B------:R-:W-:Y:S05]  /*a7d0*/  BRA `(.L_x_105) ;  /* 0xffffffec00ac7947 */ /* 0x000fea000383ffff */
.L_x_82:
[----:B-1----:R1:W2:Y:S02]  /*a7e0*/  SYNCS.PHASECHK.TRANS64.TRYWAIT P0, [R3+URZ+0x48028], R4 ;  /* 0x04802804030075a7 */ /* 0x0022a4000800017f */
[----:B--2---:R-:W-:Y:S05]  /*a7f0*/  @!P0 NANOSLEEP.SYNCS 0x989680 ;  /* 0x009896800000895d */ /* 0x004fea0003900000 */
[----:B------:R-:W2:Y:S02]  /*a800*/  @!P0 SYNCS.PHASECHK.TRANS64 P0, [R3+URZ+0x48028], R4 ;  /* 0x04802804030085a7 */ /* 0x000ea4000800007f */
[----:B--2---:R-:W-:Y:S05]  /*a810*/  @!P0 BRA `(.L_x_82) ;  /* 0xfffffffc00f08947 */ /* 0x004fea000383ffff */
[----:B------:R-:W-:Y:S05]  /*a820*/  BRA `(.L_x_106) ;  /* 0xfffffff0006c7947 */ /* 0x000fea000383ffff */
.L_x_88:
[----:B-1----:R1:W2:Y:S02]  /*a830*/  SYNCS.PHASECHK.TRANS64.TRYWAIT P4, [R6+URZ+0x48028], R5 ;  /* 0x04802805060075a7 */ /* 0x0022a4000808017f */
[----:B--2---:R-:W-:Y:S05]  /*a840*/  @!P4 NANOSLEEP.SYNCS 0x989680 ;  /* 0x009896800000c95d */ /* 0x004fea0003900000 */
[----:B------:R-:W2:Y:S02]  /*a850*/  @!P4 SYNCS.PHASECHK.TRANS64 P4, [R6+URZ+0x48028], R5 ;  /* 0x048028050600c5a7 */ /* 0x000ea4000808007f */
[----:B--2---:R-:W-:Y:S05]  /*a860*/  @!P4 BRA `(.L_x_88) ;  /* 0xfffffffc00f0c947 */ /* 0x004fea000383ffff */
[----:B------:R-:W-:Y:S05]  /*a870*/  BRA `(.L_x_107) ;  /* 0xfffffff4005c7947 */ /* 0x000fea000383ffff */
.L_x_93:
[----:B-1----:R1:W2:Y:S02]  /*a880*/  SYNCS.PHASECHK.TRANS64.TRYWAIT P4, [R6+URZ+0x48028], R7 ;  /* 0x04802807060075a7 */ /* 0x0022a4000808017f */
[----:B--2---:R-:W-:Y:S05]  /*a890*/  @!P4 NANOSLEEP.SYNCS 0x989680 ;  /* 0x009896800000c95d */ /* 0x004fea0003900000 */
[----:B------:R-:W2:Y:S02]  /*a8a0*/  @!P4 SYNCS.PHASECHK.TRANS64 P4, [R6+URZ+0x48028], R7 ;  /* 0x048028070600c5a7 */ /* 0x000ea4000808007f */
[----:B--2---:R-:W-:Y:S05]  /*a8b0*/  @!P4 BRA `(.L_x_93) ;  /* 0xfffffffc00f0c947 */ /* 0x004fea000383ffff */
[----:B------:R-:W-:Y:S05]  /*a8c0*/  BRA `(.L_x_108) ;  /* 0xfffffff8001c7947 */ /* 0x000fea000383ffff */
        .weak           $__internal_0_$__cuda_sm20_rcp_rn_f32_slowpath
        .type           $__internal_0_$__cuda_sm20_rcp_rn_f32_slowpath,@function
        .size           $__internal_0_$__cuda_sm20_rcp_rn_f32_slowpath,(.L_x_114 - $__internal_0_$__cuda_sm20_rcp_rn_f32_slowpath)
$__internal_0_$__cuda_sm20_rcp_rn_f32_slowpath:
[----:B------:R-:W-:Y:S01]  /*a8d0*/  SHF.L.U32 R0, R2, 0x1, RZ ;  /* 0x0000000102007819 */ /* 0x000fe200000006ff */
[----:B------:R-:W-:Y:S03]  /*a8e0*/  BSSY B2, `(.L_x_109) ;  /* 0x0000030000027945 */ /* 0x000fe60003800000 */
[----:B------:R-:W-:-:S04]  /*a8f0*/  SHF.R.U32.HI R16, RZ, 0x18, R0 ;  /* 0x00000018ff107819 */ /* 0x000fc80000011600 */
[----:B------:R-:W-:-:S13]  /*a900*/  ISETP.NE.U32.AND P0, PT, R16, RZ, PT ;  /* 0x000000ff1000720c */ /* 0x000fda0003f05070 */
[----:B------:R-:W-:Y:S05]  /*a910*/  @P0 BRA `(.L_x_110) ;  /* 0x0000000000280947 */ /* 0x000fea0003800000 */
[----:B------:R-:W-:-:S04]  /*a920*/  SHF.L.U32 R0, R2, 0x1, RZ ;  /* 0x0000000102007819 */ /* 0x000fc800000006ff */
[----:B------:R-:W-:-:S13]  /*a930*/  ISETP.NE.AND P0, PT, R0, RZ, PT ;  /* 0x000000ff0000720c */ /* 0x000fda0003f05270 */
[----:B------:R-:W-:Y:S01]  /*a940*/  @P0 FFMA R6, R2, 1.84467440737095516160e+19, RZ ;  /* 0x5f80000002060823 */ /* 0x000fe200000000ff */
[----:B------:R-:W-:Y:S08]  /*a950*/  @!P0 MUFU.RCP R5, R2 ;  /* 0x0000000200058308 */ /* 0x000ff00000001000 */
[----:B------:R-:W1:Y:S02]  /*a960*/  @P0 MUFU.RCP R7, R6 ;  /* 0x0000000600070308 */ /* 0x000e640000001000 */
[----:B-1----:R-:W-:-:S04]  /*a970*/  @P0 FFMA R0, R6, R7, -1 ;  /* 0xbf80000006000423 */ /* 0x002fc80000000007 */
[----:B------:R-:W-:-:S04]  /*a980*/  @P0 FADD.FTZ R0, -R0, -RZ ;  /* 0x800000ff00000221 */ /* 0x000fc80000010100 */
[----:B------:R-:W-:-:S04]  /*a990*/  @P0 FFMA R0, R7, R0, R7 ;  /* 0x0000000007000223 */ /* 0x000fc80000000007 */
[----:B------:R-:W-:Y:S01]  /*a9a0*/  @P0 FFMA R5, R0, 1.84467440737095516160e+19, RZ ;  /* 0x5f80000000050823 */ /* 0x000fe200000000ff */
[----:B------:R-:W-:Y:S06]  /*a9b0*/  BRA `(.L_x_111) ;  /* 0x0000000000887947 */ /* 0x000fec0003800000 */
.L_x_110:
[----:B------:R-:W-:-:S04]  /*a9c0*/  IADD3 R17, R16, -0xfd, RZ ;  /* 0xffffff0310117810 */ /* 0x000fc80007ffe0ff */
[----:B------:R-:W-:-:S13]  /*a9d0*/  ISETP.GT.U32.AND P0, PT, R17, 0x1, PT ;  /* 0x000000011100780c */ /* 0x000fda0003f04070 */
[----:B------:R-:W-:Y:S05]  /*a9e0*/  @P0 BRA `(.L_x_112) ;  /* 0x0000000000780947 */ /* 0x000fea0003800000 */
[----:B------:R-:W-:Y:S02]  /*a9f0*/  LOP3.LUT R0, R2, 0x7fffff, RZ, 0xc0, !PT ;  /* 0x007fffff02007812 */ /* 0x000fe400078ec0ff */
[----:B------:R-:W-:Y:S02]  /*aa00*/  MOV R12, 0x3 ;  /* 0x00000003000c7802 */ /* 0x000fe40000000f00 */
[----:B------:R-:W-:Y:S02]  /*aa10*/  LOP3.LUT R0, R0, 0x3f800000, RZ, 0xfc, !PT ;  /* 0x3f80000000007812 */ /* 0x000fe400078efcff */
[----:B------:R-:W-:Y:S02]  /*aa20*/  SHF.L.U32 R12, R12, R17, RZ ;  /* 0x000000110c0c7219 */ /* 0x000fe400000006ff */
[----:B------:R-:W1:Y:S02]  /*aa30*/  MUFU.RCP R5, R0 ;  /* 0x0000000000057308 */ /* 0x000e640000001000 */
[----:B-1----:R-:W-:-:S04]  /*aa40*/  FFMA R6, R0, R5, -1 ;  /* 0xbf80000000067423 */ /* 0x002fc80000000005 */
[----:B------:R-:W-:-:S04]  /*aa50*/  FADD.FTZ R6, -R6, -RZ ;  /* 0x800000ff06067221 */ /* 0x000fc80000010100 */
[CCC-:B------:R-:W-:Y:S01]  /*aa60*/  FFMA.RM R7, R5.reuse, R6.reuse, R5.reuse ;  /* 0x0000000605077223 */ /* 0x1c0fe20000004005 */
[----:B------:R-:W-:-:S04]  /*aa70*/  FFMA.RP R6, R5, R6, R5 ;  /* 0x0000000605067223 */ /* 0x000fc80000008005 */
[C---:B------:R-:W-:Y:S02]  /*aa80*/  LOP3.LUT R5, R7.reuse, 0x7fffff, RZ, 0xc0, !PT ;  /* 0x007fffff07057812 */ /* 0x040fe400078ec0ff */
[----:B------:R-:W-:Y:S02]  /*aa90*/  FSETP.NEU.FTZ.AND P0, PT, R7, R6, PT ;  /* 0x000000060700720b */ /* 0x000fe40003f1d000 */
[----:B------:R-:W-:Y:S02]  /*aaa0*/  LOP3.LUT R5, R5, 0x800000, RZ, 0xfc, !PT ;  /* 0x0080000005057812 */ /* 0x000fe400078efcff */
[----:B------:R-:W-:Y:S02]  /*aab0*/  SEL R6, RZ, 0xffffffff, !P0 ;  /* 0xffffffffff067807 */ /* 0x000fe40004000000 */
[----:B------:R-:W-:Y:S02]  /*aac0*/  LOP3.LUT R12, R12, R5, RZ, 0xc0, !PT ;  /* 0x000000050c0c7212 */ /* 0x000fe400078ec0ff */
[----:B------:R-:W-:-:S02]  /*aad0*/  IADD3 R6, -R6, RZ, RZ ;  /* 0x000000ff06067210 */ /* 0x000fc40007ffe1ff */
[-C--:B------:R-:W-:Y:S02]  /*aae0*/  SHF.R.U32.HI R12, RZ, R17.reuse, R12 ;  /* 0x00000011ff0c7219 */ /* 0x080fe4000001160c */
[----:B------:R-:W-:Y:S02]  /*aaf0*/  LOP3.LUT P1, RZ, R6, R17, R5, 0xf8, !PT ;  /* 0x0000001106ff7212 */ /* 0x000fe4000782f805 */
[C---:B------:R-:W-:Y:S02]  /*ab00*/  LOP3.LUT P0, RZ, R12.reuse, 0x1, RZ, 0xc0, !PT ;  /* 0x000000010cff7812 */ /* 0x040fe4000780c0ff */
[----:B------:R-:W-:-:S04]  /*ab10*/  LOP3.LUT P2, RZ, R12, 0x2, RZ, 0xc0, !PT ;  /* 0x000000020cff7812 */ /* 0x000fc8000784c0ff */
[----:B------:R-:W-:Y:S02]  /*ab20*/  PLOP3.LUT P0, PT, P0, P1, P2, 0xe0, 0x0 ;  /* 0x000000000000781c */ /* 0x000fe40000703c20 */
[----:B------:R-:W-:Y:S02]  /*ab30*/  LOP3.LUT P1, RZ, R2, 0x7fffff, RZ, 0xc0, !PT ;  /* 0x007fffff02ff7812 */ /* 0x000fe4000782c0ff */
[----:B------:R-:W-:-:S04]  /*ab40*/  SEL R0, RZ, 0x1, !P0 ;  /* 0x00000001ff007807 */ /* 0x000fc80004000000 */
[----:B------:R-:W-:-:S04]  /*ab50*/  IADD3 R0, -R0, RZ, RZ ;  /* 0x000000ff00007210 */ /* 0x000fc80007ffe1ff */
[----:B------:R-:W-:Y:S02]  /*ab60*/  ISETP.GE.AND P0, PT, R0, RZ, PT ;  /* 0x000000ff0000720c */ /* 0x000fe40003f06270 */
[----:B------:R-:W-:-:S04]  /*ab70*/  IADD3 R0, R16, -0xfc, RZ ;  /* 0xffffff0410007810 */ /* 0x000fc80007ffe0ff */
[----:B------:R-:W-:-:S07]  /*ab80*/  SHF.R.U32.HI R5, RZ, R0, R5 ;  /* 0x00000000ff057219 */ /* 0x000fce0000011605 */
[----:B------:R-:W-:-:S04]  /*ab90*/  @!P0 IADD3 R5, R5, 0x1, RZ ;  /* 0x0000000105058810 */ /* 0x000fc80007ffe0ff */
[----:B------:R-:W-:-:S04]  /*aba0*/  @!P1 SHF.L.U32 R5, R5, 0x1, RZ ;  /* 0x0000000105059819 */ /* 0x000fc800000006ff */
[----:B------:R-:W-:Y:S01]  /*abb0*/  LOP3.LUT R5, R5, 0x80000000, R2, 0xf8, !PT ;  /* 0x8000000005057812 */ /* 0x000fe200078ef802 */
[----:B------:R-:W-:Y:S06]  /*abc0*/  BRA `(.L_x_111) ;  /* 0x0000000000047947 */ /* 0x000fec0003800000 */
.L_x_112:
[----:B------:R1:W2:Y:S02]  /*abd0*/  MUFU.RCP R5, R2 ;  /* 0x0000000200057308 */ /* 0x0002a40000001000 */
.L_x_111:
[----:B------:R-:W-:Y:S05]  /*abe0*/  BSYNC B2 ;  /* 0x0000000000027941 */ /* 0x000fea0003800000 */
.L_x_109:
[----:B------:R-:W-:Y:S02]  /*abf0*/  MOV R6, R13 ;  /* 0x0000000d00067202 */ /* 0x000fe40000000f00 */
[----:B------:R-:W-:-:S04]  /*ac00*/  MOV R7, 0x0 ;  /* 0x0000000000077802 */ /* 0x000fc80000000f00 */
[----:B-12---:R-:W-:Y:S05]  /*ac10*/  RET.REL.NODEC R6 `(_ZN7cutlass13device_kernelINS_4fmha6kernel28FmhaKernelTmaWarpSpecializedINS1_10collective30FmhaMainloopTmaWarpSpecializedINS_10bfloat16_tEffN4cute5tupleIJNS7_1CILi128EEESA_NS9_ILi192EEEEEENS8_IJiNS9_ILi1EEENS8_IJiiEEEEEESF_SF_NS4_13DefaultFusionEJEEENS4_15FmhaFwdEpilogueIS6_fNS8_IJNS9_ILi64EEESB_SA_EEEEENS2_23IndividualTileSchedulerEJEEEEEvNT_6ParamsE) ;  /* 0xffffff5006f87950 */ /* 0x006fea0003c3ffff */
.L_x_113:
[----:B------:R-:W-:-:S00]  /*ac20*/  BRA `(.L_x_113) ;  /* 0xfffffffc00fc7947 */ /* 0x000fc0000383ffff */
[----:B------:R-:W-:-:S00]  /*ac30*/  NOP ;  /* 0x0000000000007918 */ /* 0x000fc00000000000 */
        /* <DEDUP_REMOVED lines=12> */
.L_x_114:


//--------------------- .nv.global.init           --------------------------
	.section	.nv.global.init,"aw",@progbits
.nv.global.init:
	.type		$str$24,@object
	.size		$str$24,($str$25 - $str$24)
$str$24:
        /*0000*/ 	.byte	0x28, 0x61, 0x64, 0x64, 0x72, 0x65, 0x73, 0x73, 0x20, 0x26, 0x20, 0x6d, 0x61, 0x73, 0x6b, 0x29
        /*0010*/ 	.byte	0x20, 0x3d, 0x3d, 0x20, 0x30, 0x00
	.type		$str$25,@object
	.size		$str$25,(__unnamed_1 - $str$25)
$str$25:
        /*0016*/ 	.byte	0x2f, 0x74, 0x6d, 0x70, 0x2f, 0x63, 0x75, 0x74, 0x6c, 0x61, 0x73, 0x73, 0x5f, 0x73, 0x77, 0x65
        /*0026*/ 	.byte	0x65, 0x70, 0x5f, 0x73, 0x72, 0x63, 0x2f, 0x69, 0x6e, 0x63, 0x6c, 0x75, 0x64, 0x65, 0x2f, 0x63
        /*0036*/ 	.byte	0x75, 0x74, 0x65, 0x2f, 0x70, 0x6f, 0x69, 0x6e, 0x74, 0x65, 0x72, 0x5f, 0x66, 0x6c, 0x61, 0x67
        /*0046*/ 	.byte	0x67, 0x65, 0x64, 0x2e, 0x68, 0x70, 0x70, 0x00
	.type		__unnamed_1,@object
	.size		__unnamed_1,(__unnamed_2 - __unnamed_1)
__unnamed_1:
        /*004e*/ 	.byte	0x61, 0x75, 0x74, 0x6f, 0x20, 0x63, 0x75, 0x74, 0x65, 0x3a, 0x3a, 0x61, 0x73, 0x5f, 0x70, 0x6f
        /* <DEDUP_REMOVED lines=27> */
        /*020e*/ 	.byte	0x32, 0x30, 0x34, 0x38, 0x3e, 0x3e, 0x3e, 0x3e, 0x3e, 0x5d, 0x00
	.type		__unnamed_2,@object
	.size		__unnamed_2,(.L_1 - __unnamed_2)
__unnamed_2:
        /* <DEDUP_REMOVED lines=29> */
.L_1:


//--------------------- .nv.shared._ZN7cutlass13device_kernelINS_4fmha6kernel28FmhaKernelTmaWarpSpecializedINS1_10collective30FmhaMainloopTmaWarpSpecializedINS_10bfloat16_tEffN4cute5tupleIJNS7_1CILi128EEESA_NS9_ILi192EEEEEENS8_IJiNS9_ILi1EEENS8_IJiiEEEEEESF_SF_NS4_13DefaultFusionEJEEENS4_15FmhaFwdEpilogueIS6_fNS8_IJNS9_ILi64EEESB_SA_EEEEENS2_23IndividualTileSchedulerEJEEEEEvNT_6ParamsE --------------------------
	.section	.nv.shared._ZN7cutlass13device_kernelINS_4fmha6kernel28FmhaKernelTmaWarpSpecializedINS1_10collective30FmhaMainloopTmaWarpSpecializedINS_10bfloat16_tEffN4cute5tupleIJNS7_1CILi128EEESA_NS9_ILi192EEEEEENS8_IJiNS9_ILi1EEENS8_IJiiEEEEEESF_SF_NS4_13DefaultFusionEJEEENS4_15FmhaFwdEpilogueIS6_fNS8_IJNS9_ILi64EEESB_SA_EEEEENS2_23IndividualTileSchedulerEJEEEEEvNT_6ParamsE,"aw",@nobits
	.sectionflags	@""
	.align	16
	.zero		1024


//--------------------- .nv.shared.reserved.0     --------------------------
	.section	.nv.shared.reserved.0,"aw",@nobits
	.weak		__nv_reservedSMEM_offset_0_alias
	.size		__nv_reservedSMEM_offset_0_alias, 0, 0
	.other		__nv_reservedSMEM_offset_0_alias,@"STO_CUDA_RESERVED_SHARED STV_DEFAULT"
__nv_reservedSMEM_offset_0_alias:
	.zero		0


//--------------------- .nv.global                --------------------------
	.section	.nv.global,"aw",@nobits
.nv.global:
	.type		_ZN39_INTERNAL_a58c06b0_4_k_cu_ca9928d5_27924cute1_E,@object
	.size		_ZN39_INTERNAL_a58c06b0_4_k_cu_ca9928d5_27924cute1_E,(_ZN39_INTERNAL_a58c06b0_4_k_cu_ca9928d5_27924cuda3std3__45__cpo6cbeginE - _ZN39_INTERNAL_a58c06b0_4_k_cu_ca9928d5_27924cute1_E)
_ZN39_INTERNAL_a58c06b0_4_k_cu_ca9928d5_27924cute1_E:
	.zero		1
	.type		_ZN39_INTERNAL_a58c06b0_4_k_cu_ca9928d5_27924cuda3std3__45__cpo6cbeginE,@object
	.size		_ZN39_INTERNAL_a58c06b0_4_k_cu_ca9928d5_27924cuda3std3__45__cpo6cbeginE,(_ZN39_INTERNAL_a58c06b0_4_k_cu_ca9928d5_27924cuda3std3__48in_placeE - _ZN39_INTERNAL_a58c06b0_4_k_cu_ca9928d5_27924cuda3std3__45__cpo6cbeginE)
_ZN39_INTERNAL_a58c06b0_4_k_cu_ca9928d5_27924cuda3std3__45__cpo6cbeginE:
	.zero		1
	.type		_ZN39_INTERNAL_a58c06b0_4_k_cu_ca9928d5_27924cuda3std3__48in_placeE,@object
	.size		_ZN39_INTERNAL_a58c06b0_4_k_cu_ca9928d5_27924cuda3std3__48in_placeE,(_ZN39_INTERNAL_a58c06b0_4_k_cu_ca9928d5_27924cuda3std6ranges3__45__cpo9iter_moveE - _ZN39_INTERNAL_a58c06b0_4_k_cu_ca9928d5_27924cuda3std3__48in_placeE)
_ZN39_INTERNAL_a58c06b0_4_k_cu_ca9928d5_27924cuda3std3__48in_placeE:
	.zero		1
	.type		_ZN39_INTERNAL_a58c06b0_4_k_cu_ca9928d5_27924cuda3std6ranges3__45__cpo9iter_moveE,@object
	.size		_ZN39_INTERNAL_a58c06b0_4_k_cu_ca9928d5_27924cuda3std6ranges3__45__cpo9iter_moveE,(_ZN39_INTERNAL_a58c06b0_4_k_cu_ca9928d5_27924cuda3std3__45__cpo5beginE - _ZN39_INTERNAL_a58c06b0_4_k_cu_ca9928d5_27924cuda3std6ranges3__45__cpo9iter_moveE)
_ZN39_INTERNAL_a58c06b0_4_k_cu_ca9928d5_27924cuda3std6ranges3__45__cpo9iter_moveE:
	.zero		1
	.type		_ZN39_INTERNAL_a58c06b0_4_k_cu_ca9928d5_27924cuda3std3__45__cpo5beginE,@object
	.size		_ZN39_INTERNAL_a58c06b0_4_k_cu_ca9928d5_27924cuda3std3__45__cpo5beginE,(_ZN39_INTERNAL_a58c06b0_4_k_cu_ca9928d5_27924cuda3std3__441_GLOBAL__N__a58c06b0_4_k_cu_ca9928d5_27926ignoreE - _ZN39_INTERNAL_a58c06b0_4_k_cu_ca9928d5_27924cuda3std3__45__cpo5beginE)
_ZN39_INTERNAL_a58c06b0_4_k_cu_ca9928d5_27924cuda3std3__45__cpo5beginE:
	.zero		1
	.type		_ZN39_INTERNAL_a58c06b0_4_k_cu_ca9928d5_27924cuda3std3__441_GLOBAL__N__a58c06b0_4_k_cu_ca9928d5_27926ignoreE,@object
	.size		_ZN39_INTERNAL_a58c06b0_4_k_cu_ca9928d5_27924cuda3std3__441_GLOBAL__N__a58c06b0_4_k_cu_ca9928d5_27926ignoreE,(_ZN39_INTERNAL_a58c06b0_4_k_cu_ca9928d5_27924cute7productE - _ZN39_INTERNAL_a58c06b0_4_k_cu_ca9928d5_27924cuda3std3__441_GLOBAL__N__a58c06b0_4_k_cu_ca9928d5_27926ignoreE)
_ZN39_INTERNAL_a58c06b0_4_k_cu_ca9928d5_27924cuda3std3__441_GLOBAL__N__a58c06b0_4_k_cu_ca9928d5_27926ignoreE:
	.zero		1
	.type		_ZN39_INTERNAL_a58c06b0_4_k_cu_ca9928d5_27924cute7productE,@object
	.size		_ZN39_INTERNAL_a58c06b0_4_k_cu_ca9928d5_27924cute7productE,(_ZN39_INTERNAL_a58c06b0_4_k_cu_ca9928d5_27924cuda3std3__45__cpo3endE - _ZN39_INTERNAL_a58c06b0_4_k_cu_ca9928d5_27924cute7productE)
_ZN39_INTERNAL_a58c06b0_4_k_cu_ca9928d5_27924cute7productE:
	.zero		1
	.type		_ZN39_INTERNAL_a58c06b0_4_k_cu_ca9928d5_27924cuda3std3__45__cpo3endE,@object
	.size		_ZN39_INTERNAL_a58c06b0_4_k_cu_ca9928d5_27924cuda3std3__45__cpo3endE,(_ZN39_INTERNAL_a58c06b0_4_k_cu_ca9928d5_27924cuda3std3__419piecewise_constructE - _ZN39_INTERNAL_a58c06b0_4_k_cu_ca9928d5_27924cuda3std3__45__cpo3endE)
_ZN39_INTERNAL_a58c06b0_4_k_cu_ca9928d5_27924cuda3std3__45__cpo3endE:
	.zero		1
	.type		_ZN39_INTERNAL_a58c06b0_4_k_cu_ca9928d5_27924cuda3std3__419piecewise_constructE,@object
	.size		_ZN39_INTERNAL_a58c06b0_4_k_cu_ca9928d5_27924cuda3std3__419piecewise_constructE,(_ZN39_INTERNAL_a58c06b0_4_k_cu_ca9928d5_27924cuda3std3__45__cpo4cendE - _ZN39_INTERNAL_a58c06b0_4_k_cu_ca9928d5_27924cuda3std3__419piecewise_constructE)
_ZN39_INTERNAL_a58c06b0_4_k_cu_ca9928d5_27924cuda3std3__419piecewise_constructE:
	.zero		1
	.type		_ZN39_INTERNAL_a58c06b0_4_k_cu_ca9928d5_27924cuda3std3__45__cpo4cendE,@object
	.size		_ZN39_INTERNAL_a58c06b0_4_k_cu_ca9928d5_27924cuda3std3__45__cpo4cendE,(_ZN39_INTERNAL_a58c06b0_4_k_cu_ca9928d5_27924cuda3std6ranges3__45__cpo4swapE - _ZN39_INTERNAL_a58c06b0_4_k_cu_ca9928d5_27924cuda3std3__45__cpo4cendE)
_ZN39_INTERNAL_a58c06b0_4_k_cu_ca9928d5_27924cuda3std3__45__cpo4cendE:
	.zero		1
	.type		_ZN39_INTERNAL_a58c06b0_4_k_cu_ca9928d5_27924cuda3std6ranges3__45__cpo4swapE,@object
	.size		_ZN39_INTERNAL_a58c06b0_4_k_cu_ca9928d5_27924cuda3std6ranges3__45__cpo4swapE,(.L_9 - _ZN39_INTERNAL_a58c06b0_4_k_cu_ca9928d5_27924cuda3std6ranges3__45__cpo4swapE)
_ZN39_INTERNAL_a58c06b0_4_k_cu_ca9928d5_27924cuda3std6ranges3__45__cpo4swapE:
	.zero		1
.L_9:


//--------------------- .nv.constant0._ZN7cutlass13device_kernelINS_4fmha6kernel28FmhaKernelTmaWarpSpecializedINS1_10collective30FmhaMainloopTmaWarpSpecializedINS_10bfloat16_tEffN4cute5tupleIJNS7_1CILi128EEESA_NS9_ILi192EEEEEENS8_IJiNS9_ILi1EEENS8_IJiiEEEEEESF_SF_NS4_13DefaultFusionEJEEENS4_15FmhaFwdEpilogueIS6_fNS8_IJNS9_ILi64EEESB_SA_EEEEENS2_23IndividualTileSchedulerEJEEEEEvNT_6ParamsE --------------------------
	.section	.nv.constant0._ZN7cutlass13device_kernelINS_4fmha6kernel28FmhaKernelTmaWarpSpecializedINS1_10collective30FmhaMainloopTmaWarpSpecializedINS_10bfloat16_tEffN4cute5tupleIJNS7_1CILi128EEESA_NS9_ILi192EEEEEENS8_IJiNS9_ILi1EEENS8_IJiiEEEEEESF_SF_NS4_13DefaultFusionEJEEENS4_15FmhaFwdEpilogueIS6_fNS8_IJNS9_ILi64EEESB_SA_EEEEENS2_23IndividualTileSchedulerEJEEEEEvNT_6ParamsE,"a",@progbits
	.sectionflags	@""
	.align	4
.nv.constant0._ZN7cutlass13device_kernelINS_4fmha6kernel28FmhaKernelTmaWarpSpecializedINS1_10collective30FmhaMainloopTmaWarpSpecializedINS_10bfloat16_tEffN4cute5tupleIJNS7_1CILi128EEESA_NS9_ILi192EEEEEENS8_IJiNS9_ILi1EEENS8_IJiiEEEEEESF_SF_NS4_13DefaultFusionEJEEENS4_15FmhaFwdEpilogueIS6_fNS8_IJNS9_ILi64EEESB_SA_EEEEENS2_23IndividualTileSchedulerEJEEEEEvNT_6ParamsE:
	.zero		2688


//--------------------- SYMBOLS --------------------------

	.type		.nv.reservedSmem.offset0,@object
	.size		.nv.reservedSmem.offset0,0x4
	.type		__assertfail,@function
